	.target	sm_100a

	.elftype	@"ET_EXEC"


//--------------------- .note.nv.tkinfo           --------------------------
	.section	.note.nv.tkinfo,"",@"SHT_NOTE"
	.sectionflags	@"SHF_NOTE_NV_TKINFO"
	.tkinfo
        /*0018*/ 	.word	0x00000002
        /*0030*/ 	.string	""
        /*0030*/ 	.string	"ptxas"
        /*0030*/ 	.string	"Cuda compilation tools, release 13.0, V13.0.88"
        /*0030*/ 	.string	"Build cuda_13.0.r13.0/compiler.36424714_0"
        /*0030*/ 	.string	"-arch sm_100a -m 64 "



//--------------------- .note.nv.cuinfo           --------------------------
	.section	.note.nv.cuinfo,"",@"SHT_NOTE"
	.sectionflags	@"SHF_NOTE_NV_CUINFO"
        /*0018*/ 	.short	0x0002
        /*001a*/ 	.short	0x0064
        /*001c*/ 	.short	0x0082
	.zero		2


//--------------------- .nv.info                  --------------------------
	.section	.nv.info,"",@"SHT_CUDA_INFO"
	.align	4


	//----- nvinfo : EIATTR_REGCOUNT
	.align		4
        /*0000*/ 	.byte	0x04, 0x2f
        /*0002*/ 	.short	(.L_20 - .L_19)
	.align		4
.L_19:
        /*0004*/ 	.word	index@(_ZN7cutlass13device_kernelINS_4gemm6kernel13GemmUniversalIN4cute5tupleIJiiiiEEENS1_10collective13CollectiveMmaINS1_35MainloopSm100TmaUmmaWarpSpecializedILi5ELi2ELi4ENS5_IJNS4_1CILi4EEENSA_ILi2EEENSA_ILi1EEEEEEEENS5_IJNSA_ILi64EEENSA_ILi256EEENSA_ILi128EEEEEENS_12float_e4m3_tENS5_IJlSD_lEEESK_SL_NS4_8TiledMMAINS4_8MMA_AtomIJNS4_10MMA_TraitsINS4_19SM100_MMA_F8F6F4_SSEJSK_SK_fSG_SH_NS4_17integral_constantINS4_4UMMA5MajorELSS_0EEEST_NSQ_INSR_7ScaleInELSU_0EEESV_EEEEEENS4_6LayoutINS5_IJSD_SD_SD_EEENS5_IJNSA_ILi0EEES10_S10_EEEEENS5_IJNS4_10UnderscoreES13_S13_EEEEENS4_23SM90_TMA_LOAD_MULTICASTENS4_14ComposedLayoutINS4_7SwizzleILi3ELi4ELi3EEENS4_18smem_ptr_flag_bitsILi8EEENSY_INS5_IJNSA_ILi8EEESI_EEENS5_IJSI_SD_EEEEEEEvNS4_8identityES16_S1G_vS1H_EENS_8epilogue10collective18CollectiveEpilogueINS1J_23Sm100TmaWarpSpecializedILi4ELi2ELi32ELb0ELb0EEEJSJ_NS5_IJNSY_ISG_SD_EES1O_EEESK_SL_SK_SL_NS1J_6fusion15FusionCallbacksIS1N_NS1Q_17LinearCombinationISK_fSK_fLNS_15FloatRoundStyleE2EEESJ_S1P_JEEENS4_5SM1004TMEM4LOAD26SM100_TMEM_LOAD_16dp32b32xENS4_13SM90_TMA_LOADENS17_INS18_ILi2ELi4ELi3EEES1B_NSY_INS5_IJS1C_SG_EEENS5_IJSG_SD_EEEEEEENS4_39AutoVectorizingCopyWithAssumedAlignmentILi128EEENS4_14SM90_TMA_STOREES25_S27_S27_EEEvvEEEEvNT_6ParamsE)
        /*0008*/ 	.word	0x00000075


	//----- nvinfo : EIATTR_FRAME_SIZE
	.align		4
.L_20:
        /*000c*/ 	.byte	0x04, 0x11
        /*000e*/ 	.short	(.L_22 - .L_21)
	.align		4
.L_21:
        /*0010*/ 	.word	index@($__internal_2_$__cuda_sm10x_tcgen05_guardrail_trap_unallocated_columns_being_dealloced)
        /*0014*/ 	.word	0x00000000


	//----- nvinfo : EIATTR_FRAME_SIZE
	.align		4
.L_22:
        /*0018*/ 	.byte	0x04, 0x11
        /*001a*/ 	.short	(.L_24 - .L_23)
	.align		4
.L_23:
        /*001c*/ 	.word	index@($__internal_1_$__cuda_sm10x_tcgen05_guardrail_trap_phase_invalid_during_alloc)
        /*0020*/ 	.word	0x00000000


	//----- nvinfo : EIATTR_FRAME_SIZE
	.align		4
.L_24:
        /*0024*/ 	.byte	0x04, 0x11
        /*0026*/ 	.short	(.L_26 - .L_25)
	.align		4
.L_25:
        /*0028*/ 	.word	index@($__internal_0_$__cuda_sm10x_tcgen05_guardrail_trap_col_being_dealloced_not_returned_by_alloc)
        /*002c*/ 	.word	0x00000000


	//----- nvinfo : EIATTR_FRAME_SIZE
	.align		4
.L_26:
        /*0030*/ 	.byte	0x04, 0x11
        /*0032*/ 	.short	(.L_28 - .L_27)
	.align		4
.L_27:
        /*0034*/ 	.word	index@(_ZN7cutlass13device_kernelINS_4gemm6kernel13GemmUniversalIN4cute5tupleIJiiiiEEENS1_10collective13CollectiveMmaINS1_35MainloopSm100TmaUmmaWarpSpecializedILi5ELi2ELi4ENS5_IJNS4_1CILi4EEENSA_ILi2EEENSA_ILi1EEEEEEEENS5_IJNSA_ILi64EEENSA_ILi256EEENSA_ILi128EEEEEENS_12float_e4m3_tENS5_IJlSD_lEEESK_SL_NS4_8TiledMMAINS4_8MMA_AtomIJNS4_10MMA_TraitsINS4_19SM100_MMA_F8F6F4_SSEJSK_SK_fSG_SH_NS4_17integral_constantINS4_4UMMA5MajorELSS_0EEEST_NSQ_INSR_7ScaleInELSU_0EEESV_EEEEEENS4_6LayoutINS5_IJSD_SD_SD_EEENS5_IJNSA_ILi0EEES10_S10_EEEEENS5_IJNS4_10UnderscoreES13_S13_EEEEENS4_23SM90_TMA_LOAD_MULTICASTENS4_14ComposedLayoutINS4_7SwizzleILi3ELi4ELi3EEENS4_18smem_ptr_flag_bitsILi8EEENSY_INS5_IJNSA_ILi8EEESI_EEENS5_IJSI_SD_EEEEEEEvNS4_8identityES16_S1G_vS1H_EENS_8epilogue10collective18CollectiveEpilogueINS1J_23Sm100TmaWarpSpecializedILi4ELi2ELi32ELb0ELb0EEEJSJ_NS5_IJNSY_ISG_SD_EES1O_EEESK_SL_SK_SL_NS1J_6fusion15FusionCallbacksIS1N_NS1Q_17LinearCombinationISK_fSK_fLNS_15FloatRoundStyleE2EEESJ_S1P_JEEENS4_5SM1004TMEM4LOAD26SM100_TMEM_LOAD_16dp32b32xENS4_13SM90_TMA_LOADENS17_INS18_ILi2ELi4ELi3EEES1B_NSY_INS5_IJS1C_SG_EEENS5_IJSG_SD_EEEEEEENS4_39AutoVectorizingCopyWithAssumedAlignmentILi128EEENS4_14SM90_TMA_STOREES25_S27_S27_EEEvvEEEEvNT_6ParamsE)
        /*0038*/ 	.word	0x00000000


	//----- nvinfo : EIATTR_MIN_STACK_SIZE
	.align		4
.L_28:
        /*003c*/ 	.byte	0x04, 0x12
        /*003e*/ 	.short	(.L_30 - .L_29)
	.align		4
.L_29:
        /*0040*/ 	.word	index@(_ZN7cutlass13device_kernelINS_4gemm6kernel13GemmUniversalIN4cute5tupleIJiiiiEEENS1_10collective13CollectiveMmaINS1_35MainloopSm100TmaUmmaWarpSpecializedILi5ELi2ELi4ENS5_IJNS4_1CILi4EEENSA_ILi2EEENSA_ILi1EEEEEEEENS5_IJNSA_ILi64EEENSA_ILi256EEENSA_ILi128EEEEEENS_12float_e4m3_tENS5_IJlSD_lEEESK_SL_NS4_8TiledMMAINS4_8MMA_AtomIJNS4_10MMA_TraitsINS4_19SM100_MMA_F8F6F4_SSEJSK_SK_fSG_SH_NS4_17integral_constantINS4_4UMMA5MajorELSS_0EEEST_NSQ_INSR_7ScaleInELSU_0EEESV_EEEEEENS4_6LayoutINS5_IJSD_SD_SD_EEENS5_IJNSA_ILi0EEES10_S10_EEEEENS5_IJNS4_10UnderscoreES13_S13_EEEEENS4_23SM90_TMA_LOAD_MULTICASTENS4_14ComposedLayoutINS4_7SwizzleILi3ELi4ELi3EEENS4_18smem_ptr_flag_bitsILi8EEENSY_INS5_IJNSA_ILi8EEESI_EEENS5_IJSI_SD_EEEEEEEvNS4_8identityES16_S1G_vS1H_EENS_8epilogue10collective18CollectiveEpilogueINS1J_23Sm100TmaWarpSpecializedILi4ELi2ELi32ELb0ELb0EEEJSJ_NS5_IJNSY_ISG_SD_EES1O_EEESK_SL_SK_SL_NS1J_6fusion15FusionCallbacksIS1N_NS1Q_17LinearCombinationISK_fSK_fLNS_15FloatRoundStyleE2EEESJ_S1P_JEEENS4_5SM1004TMEM4LOAD26SM100_TMEM_LOAD_16dp32b32xENS4_13SM90_TMA_LOADENS17_INS18_ILi2ELi4ELi3EEES1B_NSY_INS5_IJS1C_SG_EEENS5_IJSG_SD_EEEEEEENS4_39AutoVectorizingCopyWithAssumedAlignmentILi128EEENS4_14SM90_TMA_STOREES25_S27_S27_EEEvvEEEEvNT_6ParamsE)
        /*0044*/ 	.word	0x00000000
.L_30:


//--------------------- .nv.compat                --------------------------
	.section	.nv.compat,"",@"SHT_CUDA_COMPAT_INFO"
	.align	4
        /*0000*/ 	.byte	0x02, 0x09, 0x01, 0x00, 0x02, 0x02, 0x02, 0x00, 0x02, 0x05, 0x05, 0x00, 0x03, 0x07, 0x01, 0x01
        /*0010*/ 	.byte	0x02, 0x03, 0x01, 0x00, 0x02, 0x06, 0x01, 0x00, 0x04, 0x0b, 0x08, 0x00, 0x09, 0x00, 0x00, 0x00
        /*0020*/ 	.byte	0x00, 0x00, 0x00, 0x00


//--------------------- .nv.info._ZN7cutlass13device_kernelINS_4gemm6kernel13GemmUniversalIN4cute5tupleIJiiiiEEENS1_10collective13CollectiveMmaINS1_35MainloopSm100TmaUmmaWarpSpecializedILi5ELi2ELi4ENS5_IJNS4_1CILi4EEENSA_ILi2EEENSA_ILi1EEEEEEEENS5_IJNSA_ILi64EEENSA_ILi256EEENSA_ILi128EEEEEENS_12float_e4m3_tENS5_IJlSD_lEEESK_SL_NS4_8TiledMMAINS4_8MMA_AtomIJNS4_10MMA_TraitsINS4_19SM100_MMA_F8F6F4_SSEJSK_SK_fSG_SH_NS4_17integral_constantINS4_4UMMA5MajorELSS_0EEEST_NSQ_INSR_7ScaleInELSU_0EEESV_EEEEEENS4_6LayoutINS5_IJSD_SD_SD_EEENS5_IJNSA_ILi0EEES10_S10_EEEEENS5_IJNS4_10UnderscoreES13_S13_EEEEENS4_23SM90_TMA_LOAD_MULTICASTENS4_14ComposedLayoutINS4_7SwizzleILi3ELi4ELi3EEENS4_18smem_ptr_flag_bitsILi8EEENSY_INS5_IJNSA_ILi8EEESI_EEENS5_IJSI_SD_EEEEEEEvNS4_8identityES16_S1G_vS1H_EENS_8epilogue10collective18CollectiveEpilogueINS1J_23Sm100TmaWarpSpecializedILi4ELi2ELi32ELb0ELb0EEEJSJ_NS5_IJNSY_ISG_SD_EES1O_EEESK_SL_SK_SL_NS1J_6fusion15FusionCallbacksIS1N_NS1Q_17LinearCombinationISK_fSK_fLNS_15FloatRoundStyleE2EEESJ_S1P_JEEENS4_5SM1004TMEM4LOAD26SM100_TMEM_LOAD_16dp32b32xENS4_13SM90_TMA_LOADENS17_INS18_ILi2ELi4ELi3EEES1B_NSY_INS5_IJS1C_SG_EEENS5_IJSG_SD_EEEEEEENS4_39AutoVectorizingCopyWithAssumedAlignmentILi128EEENS4_14SM90_TMA_STOREES25_S27_S27_EEEvvEEEEvNT_6ParamsE --------------------------
	.section	.nv.info._ZN7cutlass13device_kernelINS_4gemm6kernel13GemmUniversalIN4cute5tupleIJiiiiEEENS1_10collective13CollectiveMmaINS1_35MainloopSm100TmaUmmaWarpSpecializedILi5ELi2ELi4ENS5_IJNS4_1CILi4EEENSA_ILi2EEENSA_ILi1EEEEEEEENS5_IJNSA_ILi64EEENSA_ILi256EEENSA_ILi128EEEEEENS_12float_e4m3_tENS5_IJlSD_lEEESK_SL_NS4_8TiledMMAINS4_8MMA_AtomIJNS4_10MMA_TraitsINS4_19SM100_MMA_F8F6F4_SSEJSK_SK_fSG_SH_NS4_17integral_constantINS4_4UMMA5MajorELSS_0EEEST_NSQ_INSR_7ScaleInELSU_0EEESV_EEEEEENS4_6LayoutINS5_IJSD_SD_SD_EEENS5_IJNSA_ILi0EEES10_S10_EEEEENS5_IJNS4_10UnderscoreES13_S13_EEEEENS4_23SM90_TMA_LOAD_MULTICASTENS4_14ComposedLayoutINS4_7SwizzleILi3ELi4ELi3EEENS4_18smem_ptr_flag_bitsILi8EEENSY_INS5_IJNSA_ILi8EEESI_EEENS5_IJSI_SD_EEEEEEEvNS4_8identityES16_S1G_vS1H_EENS_8epilogue10collective18CollectiveEpilogueINS1J_23Sm100TmaWarpSpecializedILi4ELi2ELi32ELb0ELb0EEEJSJ_NS5_IJNSY_ISG_SD_EES1O_EEESK_SL_SK_SL_NS1J_6fusion15FusionCallbacksIS1N_NS1Q_17LinearCombinationISK_fSK_fLNS_15FloatRoundStyleE2EEESJ_S1P_JEEENS4_5SM1004TMEM4LOAD26SM100_TMEM_LOAD_16dp32b32xENS4_13SM90_TMA_LOADENS17_INS18_ILi2ELi4ELi3EEES1B_NSY_INS5_IJS1C_SG_EEENS5_IJSG_SD_EEEEEEENS4_39AutoVectorizingCopyWithAssumedAlignmentILi128EEENS4_14SM90_TMA_STOREES25_S27_S27_EEEvvEEEEvNT_6ParamsE,"",@"SHT_CUDA_INFO"
	.sectionflags	@""
	.align	4


	//----- nvinfo : EIATTR_CUDA_API_VERSION
	.align		4
        /*0000*/ 	.byte	0x04, 0x37
        /*0002*/ 	.short	(.L_32 - .L_31)
.L_31:
        /*0004*/ 	.word	0x00000082


	//----- nvinfo : EIATTR_KPARAM_INFO
	.align		4
.L_32:
        /*0008*/ 	.byte	0x04, 0x17
        /*000a*/ 	.short	(.L_34 - .L_33)
.L_33:
        /*000c*/ 	.word	0x00000000
        /*0010*/ 	.short	0x0000
        /*0012*/ 	.short	0x0000
        /*0014*/ 	.byte	0x00, 0xf0, 0x01, 0x20


	//----- nvinfo : EIATTR_AT_ENTRY_FRAGMENTS
	.align		4
.L_34:
        /*0018*/ 	.byte	0x04, 0x4f
        /*001a*/ 	.short	(.L_36 - .L_35)


	//   ....[0]....
.L_35:
        /*001c*/ 	.word	0x00000006


	//----- nvinfo : EIATTR_RESERVED_SMEM_USED
	.align		4
.L_36:
        /*0020*/ 	.byte	0x01, 0x41
	.zero		2


	//----- nvinfo : EIATTR_SPARSE_MMA_MASK
	.align		4
        /*0024*/ 	.byte	0x03, 0x50
        /*0026*/ 	.short	0x0000


	//----- nvinfo : EIATTR_TCGEN05_1CTA_USED
	.align		4
        /*0028*/ 	.byte	0x01, 0x51
	.zero		2


	//----- nvinfo : EIATTR_MAXREG_COUNT
	.align		4
        /*002c*/ 	.byte	0x03, 0x1b
        /*002e*/ 	.short	0x00ff


	//----- nvinfo : EIATTR_NUM_BARRIERS
	.align		4
        /*0030*/ 	.byte	0x02, 0x4c
        /*0032*/ 	.byte	0x07
	.zero		1


	//----- nvinfo : EIATTR_EXTERNS
	.align		4
        /*0034*/ 	.byte	0x04, 0x0f
        /*0036*/ 	.short	(.L_38 - .L_37)


	//   ....[0]....
	.align		4
.L_37:
        /*0038*/ 	.word	index@(__assertfail)


	//----- nvinfo : EIATTR_MERCURY_ISA_VERSION
	.align		4
.L_38:
        /*003c*/ 	.byte	0x03, 0x5f
        /*003e*/ 	.short	0x0101


	//----- nvinfo : EIATTR_INT_WARP_WIDE_INSTR_OFFSETS
	.align		4
        /*0040*/ 	.byte	0x04, 0x31
        /*0042*/ 	.short	(.L_40 - .L_39)


	//   ....[0]....
.L_39:
        /*0044*/ 	.word	0x00003fd0


	//   ....[1]....
        /*0048*/ 	.word	0x00003ff0


	//   ....[2]....
        /*004c*/ 	.word	0x00004020


	//   ....[3]....
        /*0050*/ 	.word	0x00004ba0


	//   ....[4]....
        /*0054*/ 	.word	0x00004c10


	//   ....[5]....
        /*0058*/ 	.word	0x00004ce0


	//   ....[6]....
        /*005c*/ 	.word	0x00004d60


	//   ....[7]....
        /*0060*/ 	.word	0x00004e50


	//   ....[8]....
        /*0064*/ 	.word	0x00004ed0


	//   ....[9]....
        /*0068*/ 	.word	0x00004fb0


	//   ....[10]....
        /*006c*/ 	.word	0x00005060


	//----- nvinfo : EIATTR_COOP_GROUP_MASK_REGIDS
	.align		4
.L_40:
        /*0070*/ 	.byte	0x04, 0x29
        /*0072*/ 	.short	(.L_42 - .L_41)


	//   ....[0]....
.L_41:
        /*0074*/ 	.word	0xffffffff


	//   ....[1]....
        /*0078*/ 	.word	0xffffffff


	//   ....[2]....
        /*007c*/ 	.word	0xffffffff


	//   ....[3]....
        /*0080*/ 	.word	0xffffffff


	//   ....[4]....
        /*0084*/ 	.word	0xffffffff


	//   ....[5]....
        /*0088*/ 	.word	0xffffffff


	//   ....[6]....
        /*008c*/ 	.word	0xffffffff


	//   ....[7]....
        /*0090*/ 	.word	0xffffffff


	//   ....[8]....
        /*0094*/ 	.word	0xffffffff


	//   ....[9]....
        /*0098*/ 	.word	0xffffffff


	//   ....[10]....
        /*009c*/ 	.word	0xffffffff


	//   ....[11]....
        /*00a0*/ 	.word	0xffffffff


	//   ....[12]....
        /*00a4*/ 	.word	0xffffffff


	//   ....[13]....
        /*00a8*/ 	.word	0xffffffff


	//----- nvinfo : EIATTR_COOP_GROUP_INSTR_OFFSETS
	.align		4
.L_42:
        /*00ac*/ 	.byte	0x04, 0x28
        /*00ae*/ 	.short	(.L_44 - .L_43)


	//   ....[0]....
.L_43:
        /*00b0*/ 	.word	0x00000080


	//   ....[1]....
        /*00b4*/ 	.word	0x000004f0


	//   ....[2]....
        /*00b8*/ 	.word	0x000006c0


	//   ....[3]....
        /*00bc*/ 	.word	0x00000860


	//   ....[4]....
        /*00c0*/ 	.word	0x00000960


	//   ....[5]....
        /*00c4*/ 	.word	0x00000ad0


	//   ....[6]....
        /*00c8*/ 	.word	0x00000c70


	//   ....[7]....
        /*00cc*/ 	.word	0x00000e20


	//   ....[8]....
        /*00d0*/ 	.word	0x00002250


	//   ....[9]....
        /*00d4*/ 	.word	0x000031c0


	//   ....[10]....
        /*00d8*/ 	.word	0x000033d0


	//   ....[11]....
        /*00dc*/ 	.word	0x00003400


	//   ....[12]....
        /*00e0*/ 	.word	0x00003eb0


	//   ....[13]....
        /*00e4*/ 	.word	0x000040e0


	//----- nvinfo : EIATTR_VRC_CTA_INIT_COUNT
	.align		4
.L_44:
        /*00e8*/ 	.byte	0x02, 0x4a
        /*00ea*/ 	.byte	0x80
	.zero		1


	//----- nvinfo : EIATTR_SYSCALL_OFFSETS
	.align		4
        /*00ec*/ 	.byte	0x04, 0x46
        /*00ee*/ 	.short	(.L_46 - .L_45)


	//   ....[0]....
.L_45:
        /*00f0*/ 	.word	0x00005cf0


	//   ....[1]....
        /*00f4*/ 	.word	0x00005e30


	//   ....[2]....
        /*00f8*/ 	.word	0x00006660


	//   ....[3]....
        /*00fc*/ 	.word	0x000073f0


	//   ....[4]....
        /*0100*/ 	.word	0x00008140


	//   ....[5]....
        /*0104*/ 	.word	0x00008ec0


	//----- nvinfo : EIATTR_MBARRIER_INSTR_OFFSETS
	.align		4
.L_46:
        /*0108*/ 	.byte	0x04, 0x39
        /*010a*/ 	.short	(.L_48 - .L_47)


	//   ....[0]....
.L_47:
        /*010c*/ 	.word	0x00000610
        /*0110*/ 	.word	0x000000ff
        /*0114*/ 	.word	0x00000000
        /*0118*/ 	.short	0x0100
        /*011a*/ 	.byte	0x04
	.zero		1


	//   ....[1]....
        /*011c*/ 	.word	0x00000620
        /*0120*/ 	.word	0x000000ff
        /*0124*/ 	.word	0x00000028
        /*0128*/ 	.short	0x0100
        /*012a*/ 	.byte	0x04
	.zero		1


	//   ....[2]....
        /*012c*/ 	.word	0x00000630
        /*0130*/ 	.word	0x000000ff
        /*0134*/ 	.word	0x00000008
        /*0138*/ 	.short	0x0100
        /*013a*/ 	.byte	0x04
	.zero		1


	//   ....[3]....
        /*013c*/ 	.word	0x00000640
        /*0140*/ 	.word	0x000000ff
        /*0144*/ 	.word	0x00000030
        /*0148*/ 	.short	0x0100
        /*014a*/ 	.byte	0x04
	.zero		1


	//   ....[4]....
        /*014c*/ 	.word	0x00000650
        /*0150*/ 	.word	0x000000ff
        /*0154*/ 	.word	0x00000010
        /*0158*/ 	.short	0x0100
        /*015a*/ 	.byte	0x04
	.zero		1


	//   ....[5]....
        /*015c*/ 	.word	0x00000660
        /*0160*/ 	.word	0x000000ff
        /*0164*/ 	.word	0x00000038
        /*0168*/ 	.short	0x0100
        /*016a*/ 	.byte	0x04
	.zero		1


	//   ....[6]....
        /*016c*/ 	.word	0x00000670
        /*0170*/ 	.word	0x000000ff
        /*0174*/ 	.word	0x00000018
        /*0178*/ 	.short	0x0100
        /*017a*/ 	.byte	0x04
	.zero		1


	//   ....[7]....
        /*017c*/ 	.word	0x00000680
        /*0180*/ 	.word	0x000000ff
        /*0184*/ 	.word	0x00000040
        /*0188*/ 	.short	0x0100
        /*018a*/ 	.byte	0x04
	.zero		1


	//   ....[8]....
        /*018c*/ 	.word	0x00000690
        /*0190*/ 	.word	0x000000ff
        /*0194*/ 	.word	0x00000020
        /*0198*/ 	.short	0x0100
        /*019a*/ 	.byte	0x04
	.zero		1


	//   ....[9]....
        /*019c*/ 	.word	0x000006a0
        /*01a0*/ 	.word	0x000000ff
        /*01a4*/ 	.word	0x00000048
        /*01a8*/ 	.short	0x0100
        /*01aa*/ 	.byte	0x04
	.zero		1


	//   ....[10]....
        /*01ac*/ 	.word	0x000007d0
        /*01b0*/ 	.word	0x000000ff
        /*01b4*/ 	.word	0x00000050
        /*01b8*/ 	.short	0x0100
        /*01ba*/ 	.byte	0x04
	.zero		1


	//   ....[11]....
        /*01bc*/ 	.word	0x000007e0
        /*01c0*/ 	.word	0x000000ff
        /*01c4*/ 	.word	0x00000070
        /*01c8*/ 	.short	0x0100
        /*01ca*/ 	.byte	0x04
	.zero		1


	//   ....[12]....
        /*01cc*/ 	.word	0x000007f0
        /*01d0*/ 	.word	0x000000ff
        /*01d4*/ 	.word	0x00000058
        /*01d8*/ 	.short	0x0100
        /*01da*/ 	.byte	0x04
	.zero		1


	//   ....[13]....
        /*01dc*/ 	.word	0x00000800
        /*01e0*/ 	.word	0x000000ff
        /*01e4*/ 	.word	0x00000078
        /*01e8*/ 	.short	0x0100
        /*01ea*/ 	.byte	0x04
	.zero		1


	//   ....[14]....
        /*01ec*/ 	.word	0x00000810
        /*01f0*/ 	.word	0x000000ff
        /*01f4*/ 	.word	0x00000060
        /*01f8*/ 	.short	0x0100
        /*01fa*/ 	.byte	0x04
	.zero		1


	//   ....[15]....
        /*01fc*/ 	.word	0x00000820
        /*0200*/ 	.word	0x000000ff
        /*0204*/ 	.word	0x00000080
        /*0208*/ 	.short	0x0100
        /*020a*/ 	.byte	0x04
	.zero		1


	//   ....[16]....
        /*020c*/ 	.word	0x00000830
        /*0210*/ 	.word	0x000000ff
        /*0214*/ 	.word	0x00000068
        /*0218*/ 	.short	0x0100
        /*021a*/ 	.byte	0x04
	.zero		1


	//   ....[17]....
        /*021c*/ 	.word	0x00000840
        /*0220*/ 	.word	0x000000ff
        /*0224*/ 	.word	0x00000088
        /*0228*/ 	.short	0x0100
        /*022a*/ 	.byte	0x04
	.zero		1


	//   ....[18]....
        /*022c*/ 	.word	0x00000930
        /*0230*/ 	.word	0x000000ff
        /*0234*/ 	.word	0x00000090
        /*0238*/ 	.short	0x0100
        /*023a*/ 	.byte	0x06
	.zero		1


	//   ....[19]....
        /*023c*/ 	.word	0x00000940
        /*0240*/ 	.word	0x000000ff
        /*0244*/ 	.word	0x00000098
        /*0248*/ 	.short	0x0100
        /*024a*/ 	.byte	0x06
	.zero		1


	//   ....[20]....
        /*024c*/ 	.word	0x00000a80
        /*0250*/ 	.word	0x000000ff
        /*0254*/ 	.word	0x000000a0
        /*0258*/ 	.short	0x0100
        /*025a*/ 	.byte	0x06
	.zero		1


	//   ....[21]....
        /*025c*/ 	.word	0x00000a90
        /*0260*/ 	.word	0x000000ff
        /*0264*/ 	.word	0x000000b0
        /*0268*/ 	.short	0x0100
        /*026a*/ 	.byte	0x06
	.zero		1


	//   ....[22]....
        /*026c*/ 	.word	0x00000aa0
        /*0270*/ 	.word	0x000000ff
        /*0274*/ 	.word	0x000000a8
        /*0278*/ 	.short	0x0100
        /*027a*/ 	.byte	0x06
	.zero		1


	//   ....[23]....
        /*027c*/ 	.word	0x00000ab0
        /*0280*/ 	.word	0x000000ff
        /*0284*/ 	.word	0x000000b8
        /*0288*/ 	.short	0x0100
        /*028a*/ 	.byte	0x06
	.zero		1


	//   ....[24]....
        /*028c*/ 	.word	0x00000be0
        /*0290*/ 	.word	0x000000ff
        /*0294*/ 	.word	0x000000c0
        /*0298*/ 	.short	0x0100
        /*029a*/ 	.byte	0x04
	.zero		1


	//   ....[25]....
        /*029c*/ 	.word	0x00000bf0
        /*02a0*/ 	.word	0x000000ff
        /*02a4*/ 	.word	0x000000e0
        /*02a8*/ 	.short	0x0100
        /*02aa*/ 	.byte	0x04
	.zero		1


	//   ....[26]....
        /*02ac*/ 	.word	0x00000c00
        /*02b0*/ 	.word	0x000000ff
        /*02b4*/ 	.word	0x000000c8
        /*02b8*/ 	.short	0x0100
        /*02ba*/ 	.byte	0x04
	.zero		1


	//   ....[27]....
        /*02bc*/ 	.word	0x00000c10
        /*02c0*/ 	.word	0x000000ff
        /*02c4*/ 	.word	0x000000e8
        /*02c8*/ 	.short	0x0100
        /*02ca*/ 	.byte	0x04
	.zero		1


	//   ....[28]....
        /*02cc*/ 	.word	0x00000c20
        /*02d0*/ 	.word	0x000000ff
        /*02d4*/ 	.word	0x000000d0
        /*02d8*/ 	.short	0x0100
        /*02da*/ 	.byte	0x04
	.zero		1


	//   ....[29]....
        /*02dc*/ 	.word	0x00000c30
        /*02e0*/ 	.word	0x000000ff
        /*02e4*/ 	.word	0x000000f0
        /*02e8*/ 	.short	0x0100
        /*02ea*/ 	.byte	0x04
	.zero		1


	//   ....[30]....
        /*02ec*/ 	.word	0x00000c40
        /*02f0*/ 	.word	0x000000ff
        /*02f4*/ 	.word	0x000000d8
        /*02f8*/ 	.short	0x0100
        /*02fa*/ 	.byte	0x04
	.zero		1


	//   ....[31]....
        /*02fc*/ 	.word	0x00000c50
        /*0300*/ 	.word	0x000000ff
        /*0304*/ 	.word	0x000000f8
        /*0308*/ 	.short	0x0100
        /*030a*/ 	.byte	0x04
	.zero		1


	//   ....[32]....
        /*030c*/ 	.word	0x00000d40
        /*0310*/ 	.word	0x000000ff
        /*0314*/ 	.word	0x00000100
        /*0318*/ 	.short	0x0100
        /*031a*/ 	.byte	0x04
	.zero		1


	//   ....[33]....
        /*031c*/ 	.word	0x00000d50
        /*0320*/ 	.word	0x000000ff
        /*0324*/ 	.word	0x00000110
        /*0328*/ 	.short	0x0100
        /*032a*/ 	.byte	0x04
	.zero		1


	//   ....[34]....
        /*032c*/ 	.word	0x00000d60
        /*0330*/ 	.word	0x000000ff
        /*0334*/ 	.word	0x00000108
        /*0338*/ 	.short	0x0100
        /*033a*/ 	.byte	0x04
	.zero		1


	//   ....[35]....
        /*033c*/ 	.word	0x00000d70
        /*0340*/ 	.word	0x000000ff
        /*0344*/ 	.word	0x00000118
        /*0348*/ 	.short	0x0100
        /*034a*/ 	.byte	0x04
	.zero		1


	//   ....[36]....
        /*034c*/ 	.word	0x00001ae0
        /*0350*/ 	.word	0x00000000
        /*0354*/ 	.word	0x00000110
        /*0358*/ 	.short	0x010a
        /*035a*/ 	.byte	0xff
	.zero		1


	//   ....[37]....
        /*035c*/ 	.word	0x00001b00
        /*0360*/ 	.word	0x00000000
        /*0364*/ 	.word	0x00000100
        /*0368*/ 	.short	0x0101
        /*036a*/ 	.byte	0xff
	.zero		1


	//   ....[38]....
        /*036c*/ 	.word	0x00001bc0
        /*0370*/ 	.word	0x000000ff
        /*0374*/ 	.word	0x00000028
        /*0378*/ 	.short	0x010a
        /*037a*/ 	.byte	0x04
	.zero		1


	//   ....[39]....
        /*037c*/ 	.word	0x00001c50
        /*0380*/ 	.word	0x000000ff
        /*0384*/ 	.word	0x00000028
        /*0388*/ 	.short	0x010a
        /*038a*/ 	.byte	0x21
	.zero		1


	//   ....[40]....
        /*038c*/ 	.word	0x00001de0
        /*0390*/ 	.word	0x000000ff
        /*0394*/ 	.word	0x00000028
        /*0398*/ 	.short	0x010a
        /*039a*/ 	.byte	0x05
	.zero		1


	//   ....[41]....
        /*039c*/ 	.word	0x00001f10
        /*03a0*/ 	.word	0x000000ff
        /*03a4*/ 	.word	0x00000098
        /*03a8*/ 	.short	0x0101
        /*03aa*/ 	.byte	0x15
	.zero		1


	//   ....[42]....
        /*03ac*/ 	.word	0x00001f30
        /*03b0*/ 	.word	0x000000ff
        /*03b4*/ 	.word	0x00000028
        /*03b8*/ 	.short	0x010a
        /*03ba*/ 	.byte	0x04
	.zero		1


	//   ....[43]....
        /*03bc*/ 	.word	0x00001fb0
        /*03c0*/ 	.word	0x000000ff
        /*03c4*/ 	.word	0x00000028
        /*03c8*/ 	.short	0x010a
        /*03ca*/ 	.byte	0x11
	.zero		1


	//   ....[44]....
        /*03cc*/ 	.word	0x00002140
        /*03d0*/ 	.word	0x000000ff
        /*03d4*/ 	.word	0x00000028
        /*03d8*/ 	.short	0x010a
        /*03da*/ 	.byte	0x05
	.zero		1


	//   ....[45]....
        /*03dc*/ 	.word	0x00002280
        /*03e0*/ 	.word	0x00000003
        /*03e4*/ 	.word	0x000000a0
        /*03e8*/ 	.short	0x010a
        /*03ea*/ 	.byte	0xff
	.zero		1


	//   ....[46]....
        /*03ec*/ 	.word	0x000023d0
        /*03f0*/ 	.word	0x00000000
        /*03f4*/ 	.word	0x00000000
        /*03f8*/ 	.short	0x0101
        /*03fa*/ 	.byte	0xff
	.zero		1


	//   ....[47]....
        /*03fc*/ 	.word	0x00002980
        /*0400*/ 	.word	0x000000ff
        /*0404*/ 	.word	0x00000000
        /*0408*/ 	.short	0x010a
        /*040a*/ 	.byte	0x04
	.zero		1


	//   ....[48]....
        /*040c*/ 	.word	0x00002a10
        /*0410*/ 	.word	0x000000ff
        /*0414*/ 	.word	0x00000000
        /*0418*/ 	.short	0x010a
        /*041a*/ 	.byte	0x05
	.zero		1


	//   ....[49]....
        /*041c*/ 	.word	0x00002aa0
        /*0420*/ 	.word	0x000000ff
        /*0424*/ 	.word	0x00000000
        /*0428*/ 	.short	0x010a
        /*042a*/ 	.byte	0x05
	.zero		1


	//   ....[50]....
        /*042c*/ 	.word	0x00002b30
        /*0430*/ 	.word	0x000000ff
        /*0434*/ 	.word	0x00000000
        /*0438*/ 	.short	0x010a
        /*043a*/ 	.byte	0x05
	.zero		1


	//   ....[51]....
        /*043c*/ 	.word	0x00002bd0
        /*0440*/ 	.word	0x00000000
        /*0444*/ 	.word	0x00000000
        /*0448*/ 	.short	0x010a
        /*044a*/ 	.byte	0xff
	.zero		1


	//   ....[52]....
        /*044c*/ 	.word	0x00002d10
        /*0450*/ 	.word	0x00000002
        /*0454*/ 	.word	0x00000100
        /*0458*/ 	.short	0x010a
        /*045a*/ 	.byte	0xff
	.zero		1


	//   ....[53]....
        /*045c*/ 	.word	0x00002d70
        /*0460*/ 	.word	0x00000004
        /*0464*/ 	.word	0x00000000
        /*0468*/ 	.short	0x0101
        /*046a*/ 	.byte	0xff
	.zero		1


	//   ....[54]....
        /*046c*/ 	.word	0x00002d90
        /*0470*/ 	.word	0x000000ff
        /*0474*/ 	.word	0x000000b0
        /*0478*/ 	.short	0x010a
        /*047a*/ 	.byte	0x04
	.zero		1


	//   ....[55]....
        /*047c*/ 	.word	0x00002eb0
        /*0480*/ 	.word	0x00000002
        /*0484*/ 	.word	0x000000a0
        /*0488*/ 	.short	0x010a
        /*048a*/ 	.byte	0xff
	.zero		1


	//   ....[56]....
        /*048c*/ 	.word	0x00002fc0
        /*0490*/ 	.word	0x00000002
        /*0494*/ 	.word	0x00000000
        /*0498*/ 	.short	0x0101
        /*049a*/ 	.byte	0xff
	.zero		1


	//   ....[57]....
        /*049c*/ 	.word	0x00003050
        /*04a0*/ 	.word	0x000000ff
        /*04a4*/ 	.word	0x000000b0
        /*04a8*/ 	.short	0x0106
        /*04aa*/ 	.byte	0x04
	.zero		1


	//   ....[58]....
        /*04ac*/ 	.word	0x00003070
        /*04b0*/ 	.word	0x000000ff
        /*04b4*/ 	.word	0x000000b0
        /*04b8*/ 	.short	0x010a
        /*04ba*/ 	.byte	0x04
	.zero		1


	//   ....[59]....
        /*04bc*/ 	.word	0x00003100
        /*04c0*/ 	.word	0x000000ff
        /*04c4*/ 	.word	0x000000b0
        /*04c8*/ 	.short	0x0106
        /*04ca*/ 	.byte	0x07
	.zero		1


	//   ....[60]....
        /*04cc*/ 	.word	0x00003140
        /*04d0*/ 	.word	0x00000000
        /*04d4*/ 	.word	0x000000b0
        /*04d8*/ 	.short	0x010a
        /*04da*/ 	.byte	0xff
	.zero		1


	//   ....[61]....
        /*04dc*/ 	.word	0x000036a0
        /*04e0*/ 	.word	0x00000000
        /*04e4*/ 	.word	0x000000a0
        /*04e8*/ 	.short	0x010a
        /*04ea*/ 	.byte	0xff
	.zero		1


	//   ....[62]....
        /*04ec*/ 	.word	0x000037a0
        /*04f0*/ 	.word	0x00000003
        /*04f4*/ 	.word	0x00000000
        /*04f8*/ 	.short	0x0101
        /*04fa*/ 	.byte	0xff
	.zero		1


	//   ....[63]....
        /*04fc*/ 	.word	0x000037b0
        /*0500*/ 	.word	0x000000ff
        /*0504*/ 	.word	0x00000000
        /*0508*/ 	.short	0x010a
        /*050a*/ 	.byte	0x04
	.zero		1


	//   ....[64]....
        /*050c*/ 	.word	0x00003830
        /*0510*/ 	.word	0x000000ff
        /*0514*/ 	.word	0x000000e0
        /*0518*/ 	.short	0x010a
        /*051a*/ 	.byte	0x1f
	.zero		1


	//   ....[65]....
        /*051c*/ 	.word	0x00003910
        /*0520*/ 	.word	0x000000ff
        /*0524*/ 	.word	0x00000000
        /*0528*/ 	.short	0x010a
        /*052a*/ 	.byte	0x05
	.zero		1


	//   ....[66]....
        /*052c*/ 	.word	0x00003a50
        /*0530*/ 	.word	0x000000ff
        /*0534*/ 	.word	0x00000000
        /*0538*/ 	.short	0x010a
        /*053a*/ 	.byte	0x04
	.zero		1


	//   ....[67]....
        /*053c*/ 	.word	0x00003ce0
        /*0540*/ 	.word	0x000000ff
        /*0544*/ 	.word	0x00000000
        /*0548*/ 	.short	0x010a
        /*054a*/ 	.byte	0x04
	.zero		1


	//   ....[68]....
        /*054c*/ 	.word	0x00003d70
        /*0550*/ 	.word	0x000000ff
        /*0554*/ 	.word	0x00000000
        /*0558*/ 	.short	0x010a
        /*055a*/ 	.byte	0x05
	.zero		1


	//   ....[69]....
        /*055c*/ 	.word	0x00003e00
        /*0560*/ 	.word	0x000000ff
        /*0564*/ 	.word	0x00000000
        /*0568*/ 	.short	0x010a
        /*056a*/ 	.byte	0x05
	.zero		1


	//   ....[70]....
        /*056c*/ 	.word	0x00003e90
        /*0570*/ 	.word	0x000000ff
        /*0574*/ 	.word	0x00000000
        /*0578*/ 	.short	0x010a
        /*057a*/ 	.byte	0x04
	.zero		1


	//   ....[71]....
        /*057c*/ 	.word	0x000043a0
        /*0580*/ 	.word	0x0000000c
        /*0584*/ 	.word	0x000000a0
        /*0588*/ 	.short	0x010a
        /*058a*/ 	.byte	0xff
	.zero		1


	//   ....[72]....
        /*058c*/ 	.word	0x00004510
        /*0590*/ 	.word	0x00000000
        /*0594*/ 	.word	0x00000000
        /*0598*/ 	.short	0x0101
        /*059a*/ 	.byte	0xff
	.zero		1


	//   ....[73]....
        /*059c*/ 	.word	0x000049a0
        /*05a0*/ 	.word	0x000000ff
        /*05a4*/ 	.word	0x00000098
        /*05a8*/ 	.short	0x010a
        /*05aa*/ 	.byte	0x15
	.zero		1


	//   ....[74]....
        /*05ac*/ 	.word	0x00004b20
        /*05b0*/ 	.word	0x000000ff
        /*05b4*/ 	.word	0x00000070
        /*05b8*/ 	.short	0x010a
        /*05ba*/ 	.byte	0x15
	.zero		1


	//   ....[75]....
        /*05bc*/ 	.word	0x00004c90
        /*05c0*/ 	.word	0x000000ff
        /*05c4*/ 	.word	0x00000050
        /*05c8*/ 	.short	0x010b
        /*05ca*/ 	.byte	0x15
	.zero		1


	//   ....[76]....
        /*05cc*/ 	.word	0x00004ca0
        /*05d0*/ 	.word	0x000000ff
        /*05d4*/ 	.word	0x00000000
        /*05d8*/ 	.short	0x0101
        /*05da*/ 	.byte	0x28
	.zero		1


	//   ....[77]....
        /*05dc*/ 	.word	0x00004cb0
        /*05e0*/ 	.word	0x000000ff
        /*05e4*/ 	.word	0x00000078
        /*05e8*/ 	.short	0x010a
        /*05ea*/ 	.byte	0x15
	.zero		1


	//   ....[78]....
        /*05ec*/ 	.word	0x00004e00
        /*05f0*/ 	.word	0x000000ff
        /*05f4*/ 	.word	0x00000058
        /*05f8*/ 	.short	0x010b
        /*05fa*/ 	.byte	0x15
	.zero		1


	//   ....[79]....
        /*05fc*/ 	.word	0x00004e10
        /*0600*/ 	.word	0x000000ff
        /*0604*/ 	.word	0x00000000
        /*0608*/ 	.short	0x0101
        /*060a*/ 	.byte	0x27
	.zero		1


	//   ....[80]....
        /*060c*/ 	.word	0x00004e20
        /*0610*/ 	.word	0x000000ff
        /*0614*/ 	.word	0x00000080
        /*0618*/ 	.short	0x010a
        /*061a*/ 	.byte	0x15
	.zero		1


	//   ....[81]....
        /*061c*/ 	.word	0x00004f60
        /*0620*/ 	.word	0x000000ff
        /*0624*/ 	.word	0x00000060
        /*0628*/ 	.short	0x010b
        /*062a*/ 	.byte	0x15
	.zero		1


	//   ....[82]....
        /*062c*/ 	.word	0x00004f70
        /*0630*/ 	.word	0x000000ff
        /*0634*/ 	.word	0x00000000
        /*0638*/ 	.short	0x0101
        /*063a*/ 	.byte	0x26
	.zero		1


	//   ....[83]....
        /*063c*/ 	.word	0x00004f80
        /*0640*/ 	.word	0x000000ff
        /*0644*/ 	.word	0x00000088
        /*0648*/ 	.short	0x010a
        /*064a*/ 	.byte	0x15
	.zero		1


	//   ....[84]....
        /*064c*/ 	.word	0x00005170
        /*0650*/ 	.word	0x000000ff
        /*0654*/ 	.word	0x00000068
        /*0658*/ 	.short	0x010b
        /*065a*/ 	.byte	0x15
	.zero		1


	//   ....[85]....
        /*065c*/ 	.word	0x00005180
        /*0660*/ 	.word	0x000000ff
        /*0664*/ 	.word	0x00000000
        /*0668*/ 	.short	0x0101
        /*066a*/ 	.byte	0x25
	.zero		1


	//   ....[86]....
        /*066c*/ 	.word	0x000051b0
        /*0670*/ 	.word	0x000000ff
        /*0674*/ 	.word	0x00000070
        /*0678*/ 	.short	0x010a
        /*067a*/ 	.byte	0x15
	.zero		1


	//   ....[87]....
        /*067c*/ 	.word	0x000051d0
        /*0680*/ 	.word	0x000000ff
        /*0684*/ 	.word	0x00000078
        /*0688*/ 	.short	0x010a
        /*068a*/ 	.byte	0x15
	.zero		1


	//   ....[88]....
        /*068c*/ 	.word	0x000051f0
        /*0690*/ 	.word	0x000000ff
        /*0694*/ 	.word	0x00000080
        /*0698*/ 	.short	0x010a
        /*069a*/ 	.byte	0x15
	.zero		1


	//   ....[89]....
        /*069c*/ 	.word	0x00005230
        /*06a0*/ 	.word	0x00000000
        /*06a4*/ 	.word	0x00000088
        /*06a8*/ 	.short	0x010a
        /*06aa*/ 	.byte	0xff
	.zero		1


	//   ....[90]....
        /*06ac*/ 	.word	0x00005580
        /*06b0*/ 	.word	0x00000003
        /*06b4*/ 	.word	0x000000a0
        /*06b8*/ 	.short	0x010a
        /*06ba*/ 	.byte	0xff
	.zero		1


	//   ....[91]....
        /*06bc*/ 	.word	0x00005700
        /*06c0*/ 	.word	0x00000000
        /*06c4*/ 	.word	0x00000000
        /*06c8*/ 	.short	0x0101
        /*06ca*/ 	.byte	0xff
	.zero		1


	//   ....[92]....
        /*06cc*/ 	.word	0x00006250
        /*06d0*/ 	.word	0x00000002
        /*06d4*/ 	.word	0x00000050
        /*06d8*/ 	.short	0x010a
        /*06da*/ 	.byte	0xff
	.zero		1


	//   ....[93]....
        /*06dc*/ 	.word	0x000062c0
        /*06e0*/ 	.word	0x00000047
        /*06e4*/ 	.word	0x000000c0
        /*06e8*/ 	.short	0x010a
        /*06ea*/ 	.byte	0xff
	.zero		1


	//   ....[94]....
        /*06ec*/ 	.word	0x000063b0
        /*06f0*/ 	.word	0x00000002
        /*06f4*/ 	.word	0x00000050
        /*06f8*/ 	.short	0x010a
        /*06fa*/ 	.byte	0xff
	.zero		1


	//   ....[95]....
        /*06fc*/ 	.word	0x000064c0
        /*0700*/ 	.word	0x00000000
        /*0704*/ 	.word	0x00000000
        /*0708*/ 	.short	0x0101
        /*070a*/ 	.byte	0xff
	.zero		1


	//   ....[96]....
        /*070c*/ 	.word	0x00006540
        /*0710*/ 	.word	0x00000047
        /*0714*/ 	.word	0x000000c0
        /*0718*/ 	.short	0x010a
        /*071a*/ 	.byte	0xff
	.zero		1


	//   ....[97]....
        /*071c*/ 	.word	0x00007090
        /*0720*/ 	.word	0x00000070
        /*0724*/ 	.word	0x00000050
        /*0728*/ 	.short	0x010a
        /*072a*/ 	.byte	0xff
	.zero		1


	//   ....[98]....
        /*072c*/ 	.word	0x00007160
        /*0730*/ 	.word	0x00000070
        /*0734*/ 	.word	0x00000050
        /*0738*/ 	.short	0x010a
        /*073a*/ 	.byte	0xff
	.zero		1


	//   ....[99]....
        /*073c*/ 	.word	0x00007270
        /*0740*/ 	.word	0x00000000
        /*0744*/ 	.word	0x00000000
        /*0748*/ 	.short	0x0101
        /*074a*/ 	.byte	0xff
	.zero		1


	//   ....[100]....
        /*074c*/ 	.word	0x00007de0
        /*0750*/ 	.word	0x00000070
        /*0754*/ 	.word	0x00000050
        /*0758*/ 	.short	0x010a
        /*075a*/ 	.byte	0xff
	.zero		1


	//   ....[101]....
        /*075c*/ 	.word	0x00007eb0
        /*0760*/ 	.word	0x00000070
        /*0764*/ 	.word	0x00000050
        /*0768*/ 	.short	0x010a
        /*076a*/ 	.byte	0xff
	.zero		1


	//   ....[102]....
        /*076c*/ 	.word	0x00007fc0
        /*0770*/ 	.word	0x00000000
        /*0774*/ 	.word	0x00000000
        /*0778*/ 	.short	0x0101
        /*077a*/ 	.byte	0xff
	.zero		1


	//   ....[103]....
        /*077c*/ 	.word	0x00008b60
        /*0780*/ 	.word	0x00000066
        /*0784*/ 	.word	0x00000050
        /*0788*/ 	.short	0x010a
        /*078a*/ 	.byte	0xff
	.zero		1


	//   ....[104]....
        /*078c*/ 	.word	0x00008c30
        /*0790*/ 	.word	0x00000066
        /*0794*/ 	.word	0x00000050
        /*0798*/ 	.short	0x010a
        /*079a*/ 	.byte	0xff
	.zero		1


	//   ....[105]....
        /*079c*/ 	.word	0x00008d40
        /*07a0*/ 	.word	0x00000000
        /*07a4*/ 	.word	0x00000000
        /*07a8*/ 	.short	0x0101
        /*07aa*/ 	.byte	0xff
	.zero		1


	//   ....[106]....
        /*07ac*/ 	.word	0x000091d0
        /*07b0*/ 	.word	0x000000ff
        /*07b4*/ 	.word	0x00000000
        /*07b8*/ 	.short	0x0101
        /*07ba*/ 	.byte	0x04
	.zero		1


	//   ....[107]....
        /*07bc*/ 	.word	0x000099e0
        /*07c0*/ 	.word	0x00000000
        /*07c4*/ 	.word	0x00000110
        /*07c8*/ 	.short	0x010a
        /*07ca*/ 	.byte	0xff
	.zero		1


	//   ....[108]....
        /*07cc*/ 	.word	0x00009a40
        /*07d0*/ 	.word	0x00000000
        /*07d4*/ 	.word	0x00000028
        /*07d8*/ 	.short	0x010a
        /*07da*/ 	.byte	0xff
	.zero		1


	//   ....[109]....
        /*07dc*/ 	.word	0x00009aa0
        /*07e0*/ 	.word	0x00000000
        /*07e4*/ 	.word	0x00000028
        /*07e8*/ 	.short	0x010a
        /*07ea*/ 	.byte	0xff
	.zero		1


	//   ....[110]....
        /*07ec*/ 	.word	0x00009af0
        /*07f0*/ 	.word	0x00000003
        /*07f4*/ 	.word	0x000000a0
        /*07f8*/ 	.short	0x010a
        /*07fa*/ 	.byte	0xff
	.zero		1


	//   ....[111]....
        /*07fc*/ 	.word	0x00009b50
        /*0800*/ 	.word	0x00000000
        /*0804*/ 	.word	0x00000000
        /*0808*/ 	.short	0x010a
        /*080a*/ 	.byte	0xff
	.zero		1


	//   ....[112]....
        /*080c*/ 	.word	0x00009bb0
        /*0810*/ 	.word	0x00000000
        /*0814*/ 	.word	0x00000000
        /*0818*/ 	.short	0x010a
        /*081a*/ 	.byte	0xff
	.zero		1


	//   ....[113]....
        /*081c*/ 	.word	0x00009c10
        /*0820*/ 	.word	0x00000000
        /*0824*/ 	.word	0x00000000
        /*0828*/ 	.short	0x010a
        /*082a*/ 	.byte	0xff
	.zero		1


	//   ....[114]....
        /*082c*/ 	.word	0x00009c70
        /*0830*/ 	.word	0x00000000
        /*0834*/ 	.word	0x00000000
        /*0838*/ 	.short	0x010a
        /*083a*/ 	.byte	0xff
	.zero		1


	//   ....[115]....
        /*083c*/ 	.word	0x00009cc0
        /*0840*/ 	.word	0x00000002
        /*0844*/ 	.word	0x00000100
        /*0848*/ 	.short	0x010a
        /*084a*/ 	.byte	0xff
	.zero		1


	//   ....[116]....
        /*084c*/ 	.word	0x00009d20
        /*0850*/ 	.word	0x00000002
        /*0854*/ 	.word	0x000000b0
        /*0858*/ 	.short	0x010a
        /*085a*/ 	.byte	0xff
	.zero		1


	//   ....[117]....
        /*085c*/ 	.word	0x00009d70
        /*0860*/ 	.word	0x00000002
        /*0864*/ 	.word	0x000000a0
        /*0868*/ 	.short	0x010a
        /*086a*/ 	.byte	0xff
	.zero		1


	//   ....[118]....
        /*086c*/ 	.word	0x00009dd0
        /*0870*/ 	.word	0x00000000
        /*0874*/ 	.word	0x000000b0
        /*0878*/ 	.short	0x010a
        /*087a*/ 	.byte	0xff
	.zero		1


	//   ....[119]....
        /*087c*/ 	.word	0x00009e20
        /*0880*/ 	.word	0x00000000
        /*0884*/ 	.word	0x000000a0
        /*0888*/ 	.short	0x010a
        /*088a*/ 	.byte	0xff
	.zero		1


	//   ....[120]....
        /*088c*/ 	.word	0x00009e80
        /*0890*/ 	.word	0x00000003
        /*0894*/ 	.word	0x000000e0
        /*0898*/ 	.short	0x010a
        /*089a*/ 	.byte	0xff
	.zero		1


	//   ....[121]....
        /*089c*/ 	.word	0x00009ee0
        /*08a0*/ 	.word	0x00000000
        /*08a4*/ 	.word	0x00000000
        /*08a8*/ 	.short	0x010a
        /*08aa*/ 	.byte	0xff
	.zero		1


	//   ....[122]....
        /*08ac*/ 	.word	0x00009f40
        /*08b0*/ 	.word	0x00000000
        /*08b4*/ 	.word	0x00000000
        /*08b8*/ 	.short	0x010a
        /*08ba*/ 	.byte	0xff
	.zero		1


	//   ....[123]....
        /*08bc*/ 	.word	0x00009fa0
        /*08c0*/ 	.word	0x00000000
        /*08c4*/ 	.word	0x00000000
        /*08c8*/ 	.short	0x010a
        /*08ca*/ 	.byte	0xff
	.zero		1


	//   ....[124]....
        /*08cc*/ 	.word	0x0000a000
        /*08d0*/ 	.word	0x00000000
        /*08d4*/ 	.word	0x00000000
        /*08d8*/ 	.short	0x010a
        /*08da*/ 	.byte	0xff
	.zero		1


	//   ....[125]....
        /*08dc*/ 	.word	0x0000a060
        /*08e0*/ 	.word	0x00000000
        /*08e4*/ 	.word	0x00000000
        /*08e8*/ 	.short	0x010a
        /*08ea*/ 	.byte	0xff
	.zero		1


	//   ....[126]....
        /*08ec*/ 	.word	0x0000a0b0
        /*08f0*/ 	.word	0x0000000c
        /*08f4*/ 	.word	0x000000a0
        /*08f8*/ 	.short	0x010a
        /*08fa*/ 	.byte	0xff
	.zero		1


	//   ....[127]....
        /*08fc*/ 	.word	0x0000a110
        /*0900*/ 	.word	0x00000000
        /*0904*/ 	.word	0x00000098
        /*0908*/ 	.short	0x010a
        /*090a*/ 	.byte	0xff
	.zero		1


	//   ....[128]....
        /*090c*/ 	.word	0x0000a170
        /*0910*/ 	.word	0x00000000
        /*0914*/ 	.word	0x00000070
        /*0918*/ 	.short	0x010a
        /*091a*/ 	.byte	0xff
	.zero		1


	//   ....[129]....
        /*091c*/ 	.word	0x0000a1d0
        /*0920*/ 	.word	0x00000000
        /*0924*/ 	.word	0x00000078
        /*0928*/ 	.short	0x010a
        /*092a*/ 	.byte	0xff
	.zero		1


	//   ....[130]....
        /*092c*/ 	.word	0x0000a230
        /*0930*/ 	.word	0x00000000
        /*0934*/ 	.word	0x00000080
        /*0938*/ 	.short	0x010a
        /*093a*/ 	.byte	0xff
	.zero		1


	//   ....[131]....
        /*093c*/ 	.word	0x0000a290
        /*0940*/ 	.word	0x00000000
        /*0944*/ 	.word	0x00000088
        /*0948*/ 	.short	0x010a
        /*094a*/ 	.byte	0xff
	.zero		1


	//   ....[132]....
        /*094c*/ 	.word	0x0000a2f0
        /*0950*/ 	.word	0x00000000
        /*0954*/ 	.word	0x00000070
        /*0958*/ 	.short	0x010a
        /*095a*/ 	.byte	0xff
	.zero		1


	//   ....[133]....
        /*095c*/ 	.word	0x0000a350
        /*0960*/ 	.word	0x00000000
        /*0964*/ 	.word	0x00000078
        /*0968*/ 	.short	0x010a
        /*096a*/ 	.byte	0xff
	.zero		1


	//   ....[134]....
        /*096c*/ 	.word	0x0000a3b0
        /*0970*/ 	.word	0x00000000
        /*0974*/ 	.word	0x00000080
        /*0978*/ 	.short	0x010a
        /*097a*/ 	.byte	0xff
	.zero		1


	//   ....[135]....
        /*097c*/ 	.word	0x0000a400
        /*0980*/ 	.word	0x00000003
        /*0984*/ 	.word	0x000000a0
        /*0988*/ 	.short	0x010a
        /*098a*/ 	.byte	0xff
	.zero		1


	//   ....[136]....
        /*098c*/ 	.word	0x0000a450
        /*0990*/ 	.word	0x00000002
        /*0994*/ 	.word	0x00000050
        /*0998*/ 	.short	0x010a
        /*099a*/ 	.byte	0xff
	.zero		1


	//   ....[137]....
        /*099c*/ 	.word	0x0000a4a0
        /*09a0*/ 	.word	0x00000047
        /*09a4*/ 	.word	0x000000c0
        /*09a8*/ 	.short	0x010a
        /*09aa*/ 	.byte	0xff
	.zero		1


	//   ....[138]....
        /*09ac*/ 	.word	0x0000a4f0
        /*09b0*/ 	.word	0x00000070
        /*09b4*/ 	.word	0x00000050
        /*09b8*/ 	.short	0x010a
        /*09ba*/ 	.byte	0xff
	.zero		1


	//   ....[139]....
        /*09bc*/ 	.word	0x0000a540
        /*09c0*/ 	.word	0x00000070
        /*09c4*/ 	.word	0x00000050
        /*09c8*/ 	.short	0x010a
        /*09ca*/ 	.byte	0xff
	.zero		1


	//   ....[140]....
        /*09cc*/ 	.word	0x0000a590
        /*09d0*/ 	.word	0x00000066
        /*09d4*/ 	.word	0x00000050
        /*09d8*/ 	.short	0x010a
        /*09da*/ 	.byte	0xff
	.zero		1


	//----- nvinfo : EIATTR_NUM_MBARRIERS
	.align		4
.L_48:
        /*09dc*/ 	.byte	0x03, 0x38
        /*09de*/ 	.short	0x0024


	//----- nvinfo : EIATTR_EXIT_INSTR_OFFSETS
	.align		4
        /*09e0*/ 	.byte	0x04, 0x1c
        /*09e2*/ 	.short	(.L_50 - .L_49)


	//   ....[0]....
.L_49:
        /*09e4*/ 	.word	0x00002c00


	//   ....[1]....
        /*09e8*/ 	.word	0x00003110


	//   ....[2]....
        /*09ec*/ 	.word	0x00003170


	//   ....[3]....
        /*09f0*/ 	.word	0x000040f0


	//   ....[4]....
        /*09f4*/ 	.word	0x00005260


	//   ....[5]....
        /*09f8*/ 	.word	0x000052a0


	//   ....[6]....
        /*09fc*/ 	.word	0x000099d0


	//----- nvinfo : EIATTR_MAX_THREADS
	.align		4
.L_50:
        /*0a00*/ 	.byte	0x04, 0x05
        /*0a02*/ 	.short	(.L_52 - .L_51)
.L_51:
        /*0a04*/ 	.word	0x00000100
        /*0a08*/ 	.word	0x00000001
        /*0a0c*/ 	.word	0x00000001


	//----- nvinfo : EIATTR_CRS_STACK_SIZE
	.align		4
.L_52:
        /*0a10*/ 	.byte	0x04, 0x1e
        /*0a12*/ 	.short	(.L_54 - .L_53)
.L_53:
        /*0a14*/ 	.word	0x00000000


	//----- nvinfo : EIATTR_CBANK_PARAM_SIZE
	.align		4
.L_54:
        /*0a18*/ 	.byte	0x03, 0x19
        /*0a1a*/ 	.short	0x0800


	//----- nvinfo : EIATTR_PARAM_CBANK
	.align		4
        /*0a1c*/ 	.byte	0x04, 0x0a
        /*0a1e*/ 	.short	(.L_56 - .L_55)
	.align		4
.L_55:
        /*0a20*/ 	.word	index@(.nv.constant0._ZN7cutlass13device_kernelINS_4gemm6kernel13GemmUniversalIN4cute5tupleIJiiiiEEENS1_10collective13CollectiveMmaINS1_35MainloopSm100TmaUmmaWarpSpecializedILi5ELi2ELi4ENS5_IJNS4_1CILi4EEENSA_ILi2EEENSA_ILi1EEEEEEEENS5_IJNSA_ILi64EEENSA_ILi256EEENSA_ILi128EEEEEENS_12float_e4m3_tENS5_IJlSD_lEEESK_SL_NS4_8TiledMMAINS4_8MMA_AtomIJNS4_10MMA_TraitsINS4_19SM100_MMA_F8F6F4_SSEJSK_SK_fSG_SH_NS4_17integral_constantINS4_4UMMA5MajorELSS_0EEEST_NSQ_INSR_7ScaleInELSU_0EEESV_EEEEEENS4_6LayoutINS5_IJSD_SD_SD_EEENS5_IJNSA_ILi0EEES10_S10_EEEEENS5_IJNS4_10UnderscoreES13_S13_EEEEENS4_23SM90_TMA_LOAD_MULTICASTENS4_14ComposedLayoutINS4_7SwizzleILi3ELi4ELi3EEENS4_18smem_ptr_flag_bitsILi8EEENSY_INS5_IJNSA_ILi8EEESI_EEENS5_IJSI_SD_EEEEEEEvNS4_8identityES16_S1G_vS1H_EENS_8epilogue10collective18CollectiveEpilogueINS1J_23Sm100TmaWarpSpecializedILi4ELi2ELi32ELb0ELb0EEEJSJ_NS5_IJNSY_ISG_SD_EES1O_EEESK_SL_SK_SL_NS1J_6fusion15FusionCallbacksIS1N_NS1Q_17LinearCombinationISK_fSK_fLNS_15FloatRoundStyleE2EEESJ_S1P_JEEENS4_5SM1004TMEM4LOAD26SM100_TMEM_LOAD_16dp32b32xENS4_13SM90_TMA_LOADENS17_INS18_ILi2ELi4ELi3EEES1B_NSY_INS5_IJS1C_SG_EEENS5_IJSG_SD_EEEEEEENS4_39AutoVectorizingCopyWithAssumedAlignmentILi128EEENS4_14SM90_TMA_STOREES25_S27_S27_EEEvvEEEEvNT_6ParamsE)
        /*0a24*/ 	.short	0x0380
        /*0a26*/ 	.short	0x0800


	//----- nvinfo : EIATTR_SW_WAR
	.align		4
.L_56:
        /*0a28*/ 	.byte	0x04, 0x36
        /*0a2a*/ 	.short	(.L_58 - .L_57)
.L_57:
        /*0a2c*/ 	.word	0x00000008
.L_58:


//--------------------- .nv.callgraph             --------------------------
	.section	.nv.callgraph,"",@"SHT_CUDA_CALLGRAPH"
	.align	4
	.sectionentsize	8
	.align		4
        /*0000*/ 	.word	0x00000000
	.align		4
        /*0004*/ 	.word	0xffffffff
	.align		4
        /*0008*/ 	.word	index@(_ZN7cutlass13device_kernelINS_4gemm6kernel13GemmUniversalIN4cute5tupleIJiiiiEEENS1_10collective13CollectiveMmaINS1_35MainloopSm100TmaUmmaWarpSpecializedILi5ELi2ELi4ENS5_IJNS4_1CILi4EEENSA_ILi2EEENSA_ILi1EEEEEEEENS5_IJNSA_ILi64EEENSA_ILi256EEENSA_ILi128EEEEEENS_12float_e4m3_tENS5_IJlSD_lEEESK_SL_NS4_8TiledMMAINS4_8MMA_AtomIJNS4_10MMA_TraitsINS4_19SM100_MMA_F8F6F4_SSEJSK_SK_fSG_SH_NS4_17integral_constantINS4_4UMMA5MajorELSS_0EEEST_NSQ_INSR_7ScaleInELSU_0EEESV_EEEEEENS4_6LayoutINS5_IJSD_SD_SD_EEENS5_IJNSA_ILi0EEES10_S10_EEEEENS5_IJNS4_10UnderscoreES13_S13_EEEEENS4_23SM90_TMA_LOAD_MULTICASTENS4_14ComposedLayoutINS4_7SwizzleILi3ELi4ELi3EEENS4_18smem_ptr_flag_bitsILi8EEENSY_INS5_IJNSA_ILi8EEESI_EEENS5_IJSI_SD_EEEEEEEvNS4_8identityES16_S1G_vS1H_EENS_8epilogue10collective18CollectiveEpilogueINS1J_23Sm100TmaWarpSpecializedILi4ELi2ELi32ELb0ELb0EEEJSJ_NS5_IJNSY_ISG_SD_EES1O_EEESK_SL_SK_SL_NS1J_6fusion15FusionCallbacksIS1N_NS1Q_17LinearCombinationISK_fSK_fLNS_15FloatRoundStyleE2EEESJ_S1P_JEEENS4_5SM1004TMEM4LOAD26SM100_TMEM_LOAD_16dp32b32xENS4_13SM90_TMA_LOADENS17_INS18_ILi2ELi4ELi3EEES1B_NSY_INS5_IJS1C_SG_EEENS5_IJSG_SD_EEEEEEENS4_39AutoVectorizingCopyWithAssumedAlignmentILi128EEENS4_14SM90_TMA_STOREES25_S27_S27_EEEvvEEEEvNT_6ParamsE)
	.align		4
        /*000c*/ 	.word	index@(__assertfail)
	.align		4
        /*0010*/ 	.word	0x00000000
	.align		4
        /*0014*/ 	.word	0xfffffffe
	.align		4
        /*0018*/ 	.word	0x00000000
	.align		4
        /*001c*/ 	.word	0xfffffffd
	.align		4
        /*0020*/ 	.word	0x00000000
	.align		4
        /*0024*/ 	.word	0xfffffffc


//--------------------- .nv.constant4             --------------------------
	.section	.nv.constant4,"a",@progbits
	.align	8
	.align		8
.nv.constant4:
        /*0000*/ 	.dword	__assertfail
	.align		8
        /*0008*/ 	.dword	__unnamed_1
	.align		8
        /*0010*/ 	.dword	__unnamed_2
	.align		8
        /*0018*/ 	.dword	__unnamed_3
	.align		8
        /*0020*/ 	.dword	_ZN40_INTERNAL_5721a427_4_k_cu_e6022955_320574cuda3std3__45__cpo5beginE
	.align		8
        /*0028*/ 	.dword	_ZN40_INTERNAL_5721a427_4_k_cu_e6022955_320574cuda3std3__45__cpo3endE
	.align		8
        /*0030*/ 	.dword	_ZN40_INTERNAL_5721a427_4_k_cu_e6022955_320574cuda3std3__45__cpo6cbeginE
	.align		8
        /*0038*/ 	.dword	_ZN40_INTERNAL_5721a427_4_k_cu_e6022955_320574cuda3std3__45__cpo4cendE
	.align		8
        /*0040*/ 	.dword	_ZN40_INTERNAL_5721a427_4_k_cu_e6022955_320574cuda3std3__442_GLOBAL__N__5721a427_4_k_cu_e6022955_320576ignoreE
	.align		8
        /*0048*/ 	.dword	_ZN40_INTERNAL_5721a427_4_k_cu_e6022955_320574cuda3std3__419piecewise_constructE
	.align		8
        /*0050*/ 	.dword	_ZN40_INTERNAL_5721a427_4_k_cu_e6022955_320574cuda3std3__48in_placeE
	.align		8
        /*0058*/ 	.dword	_ZN40_INTERNAL_5721a427_4_k_cu_e6022955_320574cuda3std6ranges3__45__cpo4swapE
	.align		8
        /*0060*/ 	.dword	_ZN40_INTERNAL_5721a427_4_k_cu_e6022955_320574cuda3std6ranges3__45__cpo9iter_moveE
	.align		8
        /*0068*/ 	.dword	_ZN40_INTERNAL_5721a427_4_k_cu_e6022955_320574cute7productE
	.align		8
        /*0070*/ 	.dword	_ZN40_INTERNAL_5721a427_4_k_cu_e6022955_320574cute1_E
	.align		8
        /*0078*/ 	.dword	$str$25
	.align		8
        /*0080*/ 	.dword	$str$26
	.align		8
        /*0088*/ 	.dword	$str$27
	.align		8
        /*0090*/ 	.dword	$str$28


//--------------------- .text._ZN7cutlass13device_kernelINS_4gemm6kernel13GemmUniversalIN4cute5tupleIJiiiiEEENS1_10collective13CollectiveMmaINS1_35MainloopSm100TmaUmmaWarpSpecializedILi5ELi2ELi4ENS5_IJNS4_1CILi4EEENSA_ILi2EEENSA_ILi1EEEEEEEENS5_IJNSA_ILi64EEENSA_ILi256EEENSA_ILi128EEEEEENS_12float_e4m3_tENS5_IJlSD_lEEESK_SL_NS4_8TiledMMAINS4_8MMA_AtomIJNS4_10MMA_TraitsINS4_19SM100_MMA_F8F6F4_SSEJSK_SK_fSG_SH_NS4_17integral_constantINS4_4UMMA5MajorELSS_0EEEST_NSQ_INSR_7ScaleInELSU_0EEESV_EEEEEENS4_6LayoutINS5_IJSD_SD_SD_EEENS5_IJNSA_ILi0EEES10_S10_EEEEENS5_IJNS4_10UnderscoreES13_S13_EEEEENS4_23SM90_TMA_LOAD_MULTICASTENS4_14ComposedLayoutINS4_7SwizzleILi3ELi4ELi3EEENS4_18smem_ptr_flag_bitsILi8EEENSY_INS5_IJNSA_ILi8EEESI_EEENS5_IJSI_SD_EEEEEEEvNS4_8identityES16_S1G_vS1H_EENS_8epilogue10collective18CollectiveEpilogueINS1J_23Sm100TmaWarpSpecializedILi4ELi2ELi32ELb0ELb0EEEJSJ_NS5_IJNSY_ISG_SD_EES1O_EEESK_SL_SK_SL_NS1J_6fusion15FusionCallbacksIS1N_NS1Q_17LinearCombinationISK_fSK_fLNS_15FloatRoundStyleE2EEESJ_S1P_JEEENS4_5SM1004TMEM4LOAD26SM100_TMEM_LOAD_16dp32b32xENS4_13SM90_TMA_LOADENS17_INS18_ILi2ELi4ELi3EEES1B_NSY_INS5_IJS1C_SG_EEENS5_IJSG_SD_EEEEEEENS4_39AutoVectorizingCopyWithAssumedAlignmentILi128EEENS4_14SM90_TMA_STOREES25_S27_S27_EEEvvEEEEvNT_6ParamsE --------------------------
	.section	.text._ZN7cutlass13device_kernelINS_4gemm6kernel13GemmUniversalIN4cute5tupleIJiiiiEEENS1_10collective13CollectiveMmaINS1_35MainloopSm100TmaUmmaWarpSpecializedILi5ELi2ELi4ENS5_IJNS4_1CILi4EEENSA_ILi2EEENSA_ILi1EEEEEEEENS5_IJNSA_ILi64EEENSA_ILi256EEENSA_ILi128EEEEEENS_12float_e4m3_tENS5_IJlSD_lEEESK_SL_NS4_8TiledMMAINS4_8MMA_AtomIJNS4_10MMA_TraitsINS4_19SM100_MMA_F8F6F4_SSEJSK_SK_fSG_SH_NS4_17integral_constantINS4_4UMMA5MajorELSS_0EEEST_NSQ_INSR_7ScaleInELSU_0EEESV_EEEEEENS4_6LayoutINS5_IJSD_SD_SD_EEENS5_IJNSA_ILi0EEES10_S10_EEEEENS5_IJNS4_10UnderscoreES13_S13_EEEEENS4_23SM90_TMA_LOAD_MULTICASTENS4_14ComposedLayoutINS4_7SwizzleILi3ELi4ELi3EEENS4_18smem_ptr_flag_bitsILi8EEENSY_INS5_IJNSA_ILi8EEESI_EEENS5_IJSI_SD_EEEEEEEvNS4_8identityES16_S1G_vS1H_EENS_8epilogue10collective18CollectiveEpilogueINS1J_23Sm100TmaWarpSpecializedILi4ELi2ELi32ELb0ELb0EEEJSJ_NS5_IJNSY_ISG_SD_EES1O_EEESK_SL_SK_SL_NS1J_6fusion15FusionCallbacksIS1N_NS1Q_17LinearCombinationISK_fSK_fLNS_15FloatRoundStyleE2EEESJ_S1P_JEEENS4_5SM1004TMEM4LOAD26SM100_TMEM_LOAD_16dp32b32xENS4_13SM90_TMA_LOADENS17_INS18_ILi2ELi4ELi3EEES1B_NSY_INS5_IJS1C_SG_EEENS5_IJSG_SD_EEEEEEENS4_39AutoVectorizingCopyWithAssumedAlignmentILi128EEENS4_14SM90_TMA_STOREES25_S27_S27_EEEvvEEEEvNT_6ParamsE,"ax",@progbits
	.align	128
.text._ZN7cutlass13device_kernelINS_4gemm6kernel13GemmUniversalIN4cute5tupleIJiiiiEEENS1_10collective13CollectiveMmaINS1_35MainloopSm100TmaUmmaWarpSpecializedILi5ELi2ELi4ENS5_IJNS4_1CILi4EEENSA_ILi2EEENSA_ILi1EEEEEEEENS5_IJNSA_ILi64EEENSA_ILi256EEENSA_ILi128EEEEEENS_12float_e4m3_tENS5_IJlSD_lEEESK_SL_NS4_8TiledMMAINS4_8MMA_AtomIJNS4_10MMA_TraitsINS4_19SM100_MMA_F8F6F4_SSEJSK_SK_fSG_SH_NS4_17integral_constantINS4_4UMMA5MajorELSS_0EEEST_NSQ_INSR_7ScaleInELSU_0EEESV_EEEEEENS4_6LayoutINS5_IJSD_SD_SD_EEENS5_IJNSA_ILi0EEES10_S10_EEEEENS5_IJNS4_10UnderscoreES13_S13_EEEEENS4_23SM90_TMA_LOAD_MULTICASTENS4_14ComposedLayoutINS4_7SwizzleILi3ELi4ELi3EEENS4_18smem_ptr_flag_bitsILi8EEENSY_INS5_IJNSA_ILi8EEESI_EEENS5_IJSI_SD_EEEEEEEvNS4_8identityES16_S1G_vS1H_EENS_8epilogue10collective18CollectiveEpilogueINS1J_23Sm100TmaWarpSpecializedILi4ELi2ELi32ELb0ELb0EEEJSJ_NS5_IJNSY_ISG_SD_EES1O_EEESK_SL_SK_SL_NS1J_6fusion15FusionCallbacksIS1N_NS1Q_17LinearCombinationISK_fSK_fLNS_15FloatRoundStyleE2EEESJ_S1P_JEEENS4_5SM1004TMEM4LOAD26SM100_TMEM_LOAD_16dp32b32xENS4_13SM90_TMA_LOADENS17_INS18_ILi2ELi4ELi3EEES1B_NSY_INS5_IJS1C_SG_EEENS5_IJSG_SD_EEEEEEENS4_39AutoVectorizingCopyWithAssumedAlignmentILi128EEENS4_14SM90_TMA_STOREES25_S27_S27_EEEvvEEEEvNT_6ParamsE:
        .type           _ZN7cutlass13device_kernelINS_4gemm6kernel13GemmUniversalIN4cute5tupleIJiiiiEEENS1_10collective13CollectiveMmaINS1_35MainloopSm100TmaUmmaWarpSpecializedILi5ELi2ELi4ENS5_IJNS4_1CILi4EEENSA_ILi2EEENSA_ILi1EEEEEEEENS5_IJNSA_ILi64EEENSA_ILi256EEENSA_ILi128EEEEEENS_12float_e4m3_tENS5_IJlSD_lEEESK_SL_NS4_8TiledMMAINS4_8MMA_AtomIJNS4_10MMA_TraitsINS4_19SM100_MMA_F8F6F4_SSEJSK_SK_fSG_SH_NS4_17integral_constantINS4_4UMMA5MajorELSS_0EEEST_NSQ_INSR_7ScaleInELSU_0EEESV_EEEEEENS4_6LayoutINS5_IJSD_SD_SD_EEENS5_IJNSA_ILi0EEES10_S10_EEEEENS5_IJNS4_10UnderscoreES13_S13_EEEEENS4_23SM90_TMA_LOAD_MULTICASTENS4_14ComposedLayoutINS4_7SwizzleILi3ELi4ELi3EEENS4_18smem_ptr_flag_bitsILi8EEENSY_INS5_IJNSA_ILi8EEESI_EEENS5_IJSI_SD_EEEEEEEvNS4_8identityES16_S1G_vS1H_EENS_8epilogue10collective18CollectiveEpilogueINS1J_23Sm100TmaWarpSpecializedILi4ELi2ELi32ELb0ELb0EEEJSJ_NS5_IJNSY_ISG_SD_EES1O_EEESK_SL_SK_SL_NS1J_6fusion15FusionCallbacksIS1N_NS1Q_17LinearCombinationISK_fSK_fLNS_15FloatRoundStyleE2EEESJ_S1P_JEEENS4_5SM1004TMEM4LOAD26SM100_TMEM_LOAD_16dp32b32xENS4_13SM90_TMA_LOADENS17_INS18_ILi2ELi4ELi3EEES1B_NSY_INS5_IJS1C_SG_EEENS5_IJSG_SD_EEEEEEENS4_39AutoVectorizingCopyWithAssumedAlignmentILi128EEENS4_14SM90_TMA_STOREES25_S27_S27_EEEvvEEEEvNT_6ParamsE,@function
        .size           _ZN7cutlass13device_kernelINS_4gemm6kernel13GemmUniversalIN4cute5tupleIJiiiiEEENS1_10collective13CollectiveMmaINS1_35MainloopSm100TmaUmmaWarpSpecializedILi5ELi2ELi4ENS5_IJNS4_1CILi4EEENSA_ILi2EEENSA_ILi1EEEEEEEENS5_IJNSA_ILi64EEENSA_ILi256EEENSA_ILi128EEEEEENS_12float_e4m3_tENS5_IJlSD_lEEESK_SL_NS4_8TiledMMAINS4_8MMA_AtomIJNS4_10MMA_TraitsINS4_19SM100_MMA_F8F6F4_SSEJSK_SK_fSG_SH_NS4_17integral_constantINS4_4UMMA5MajorELSS_0EEEST_NSQ_INSR_7ScaleInELSU_0EEESV_EEEEEENS4_6LayoutINS5_IJSD_SD_SD_EEENS5_IJNSA_ILi0EEES10_S10_EEEEENS5_IJNS4_10UnderscoreES13_S13_EEEEENS4_23SM90_TMA_LOAD_MULTICASTENS4_14ComposedLayoutINS4_7SwizzleILi3ELi4ELi3EEENS4_18smem_ptr_flag_bitsILi8EEENSY_INS5_IJNSA_ILi8EEESI_EEENS5_IJSI_SD_EEEEEEEvNS4_8identityES16_S1G_vS1H_EENS_8epilogue10collective18CollectiveEpilogueINS1J_23Sm100TmaWarpSpecializedILi4ELi2ELi32ELb0ELb0EEEJSJ_NS5_IJNSY_ISG_SD_EES1O_EEESK_SL_SK_SL_NS1J_6fusion15FusionCallbacksIS1N_NS1Q_17LinearCombinationISK_fSK_fLNS_15FloatRoundStyleE2EEESJ_S1P_JEEENS4_5SM1004TMEM4LOAD26SM100_TMEM_LOAD_16dp32b32xENS4_13SM90_TMA_LOADENS17_INS18_ILi2ELi4ELi3EEES1B_NSY_INS5_IJS1C_SG_EEENS5_IJSG_SD_EEEEEEENS4_39AutoVectorizingCopyWithAssumedAlignmentILi128EEENS4_14SM90_TMA_STOREES25_S27_S27_EEEvvEEEEvNT_6ParamsE,(.L_x_180 - _ZN7cutlass13device_kernelINS_4gemm6kernel13GemmUniversalIN4cute5tupleIJiiiiEEENS1_10collective13CollectiveMmaINS1_35MainloopSm100TmaUmmaWarpSpecializedILi5ELi2ELi4ENS5_IJNS4_1CILi4EEENSA_ILi2EEENSA_ILi1EEEEEEEENS5_IJNSA_ILi64EEENSA_ILi256EEENSA_ILi128EEEEEENS_12float_e4m3_tENS5_IJlSD_lEEESK_SL_NS4_8TiledMMAINS4_8MMA_AtomIJNS4_10MMA_TraitsINS4_19SM100_MMA_F8F6F4_SSEJSK_SK_fSG_SH_NS4_17integral_constantINS4_4UMMA5MajorELSS_0EEEST_NSQ_INSR_7ScaleInELSU_0EEESV_EEEEEENS4_6LayoutINS5_IJSD_SD_SD_EEENS5_IJNSA_ILi0EEES10_S10_EEEEENS5_IJNS4_10UnderscoreES13_S13_EEEEENS4_23SM90_TMA_LOAD_MULTICASTENS4_14ComposedLayoutINS4_7SwizzleILi3ELi4ELi3EEENS4_18smem_ptr_flag_bitsILi8EEENSY_INS5_IJNSA_ILi8EEESI_EEENS5_IJSI_SD_EEEEEEEvNS4_8identityES16_S1G_vS1H_EENS_8epilogue10collective18CollectiveEpilogueINS1J_23Sm100TmaWarpSpecializedILi4ELi2ELi32ELb0ELb0EEEJSJ_NS5_IJNSY_ISG_SD_EES1O_EEESK_SL_SK_SL_NS1J_6fusion15FusionCallbacksIS1N_NS1Q_17LinearCombinationISK_fSK_fLNS_15FloatRoundStyleE2EEESJ_S1P_JEEENS4_5SM1004TMEM4LOAD26SM100_TMEM_LOAD_16dp32b32xENS4_13SM90_TMA_LOADENS17_INS18_ILi2ELi4ELi3EEES1B_NSY_INS5_IJS1C_SG_EEENS5_IJSG_SD_EEEEEEENS4_39AutoVectorizingCopyWithAssumedAlignmentILi128EEENS4_14SM90_TMA_STOREES25_S27_S27_EEEvvEEEEvNT_6ParamsE)
        .other          _ZN7cutlass13device_kernelINS_4gemm6kernel13GemmUniversalIN4cute5tupleIJiiiiEEENS1_10collective13CollectiveMmaINS1_35MainloopSm100TmaUmmaWarpSpecializedILi5ELi2ELi4ENS5_IJNS4_1CILi4EEENSA_ILi2EEENSA_ILi1EEEEEEEENS5_IJNSA_ILi64EEENSA_ILi256EEENSA_ILi128EEEEEENS_12float_e4m3_tENS5_IJlSD_lEEESK_SL_NS4_8TiledMMAINS4_8MMA_AtomIJNS4_10MMA_TraitsINS4_19SM100_MMA_F8F6F4_SSEJSK_SK_fSG_SH_NS4_17integral_constantINS4_4UMMA5MajorELSS_0EEEST_NSQ_INSR_7ScaleInELSU_0EEESV_EEEEEENS4_6LayoutINS5_IJSD_SD_SD_EEENS5_IJNSA_ILi0EEES10_S10_EEEEENS5_IJNS4_10UnderscoreES13_S13_EEEEENS4_23SM90_TMA_LOAD_MULTICASTENS4_14ComposedLayoutINS4_7SwizzleILi3ELi4ELi3EEENS4_18smem_ptr_flag_bitsILi8EEENSY_INS5_IJNSA_ILi8EEESI_EEENS5_IJSI_SD_EEEEEEEvNS4_8identityES16_S1G_vS1H_EENS_8epilogue10collective18CollectiveEpilogueINS1J_23Sm100TmaWarpSpecializedILi4ELi2ELi32ELb0ELb0EEEJSJ_NS5_IJNSY_ISG_SD_EES1O_EEESK_SL_SK_SL_NS1J_6fusion15FusionCallbacksIS1N_NS1Q_17LinearCombinationISK_fSK_fLNS_15FloatRoundStyleE2EEESJ_S1P_JEEENS4_5SM1004TMEM4LOAD26SM100_TMEM_LOAD_16dp32b32xENS4_13SM90_TMA_LOADENS17_INS18_ILi2ELi4ELi3EEES1B_NSY_INS5_IJS1C_SG_EEENS5_IJSG_SD_EEEEEEENS4_39AutoVectorizingCopyWithAssumedAlignmentILi128EEENS4_14SM90_TMA_STOREES25_S27_S27_EEEvvEEEEvNT_6ParamsE,@"STO_CUDA_ENTRY STV_DEFAULT"
_ZN7cutlass13device_kernelINS_4gemm6kernel13GemmUniversalIN4cute5tupleIJiiiiEEENS1_10collective13CollectiveMmaINS1_35MainloopSm100TmaUmmaWarpSpecializedILi5ELi2ELi4ENS5_IJNS4_1CILi4EEENSA_ILi2EEENSA_ILi1EEEEEEEENS5_IJNSA_ILi64EEENSA_ILi256EEENSA_ILi128EEEEEENS_12float_e4m3_tENS5_IJlSD_lEEESK_SL_NS4_8TiledMMAINS4_8MMA_AtomIJNS4_10MMA_TraitsINS4_19SM100_MMA_F8F6F4_SSEJSK_SK_fSG_SH_NS4_17integral_constantINS4_4UMMA5MajorELSS_0EEEST_NSQ_INSR_7ScaleInELSU_0EEESV_EEEEEENS4_6LayoutINS5_IJSD_SD_SD_EEENS5_IJNSA_ILi0EEES10_S10_EEEEENS5_IJNS4_10UnderscoreES13_S13_EEEEENS4_23SM90_TMA_LOAD_MULTICASTENS4_14ComposedLayoutINS4_7SwizzleILi3ELi4ELi3EEENS4_18smem_ptr_flag_bitsILi8EEENSY_INS5_IJNSA_ILi8EEESI_EEENS5_IJSI_SD_EEEEEEEvNS4_8identityES16_S1G_vS1H_EENS_8epilogue10collective18CollectiveEpilogueINS1J_23Sm100TmaWarpSpecializedILi4ELi2ELi32ELb0ELb0EEEJSJ_NS5_IJNSY_ISG_SD_EES1O_EEESK_SL_SK_SL_NS1J_6fusion15FusionCallbacksIS1N_NS1Q_17LinearCombinationISK_fSK_fLNS_15FloatRoundStyleE2EEESJ_S1P_JEEENS4_5SM1004TMEM4LOAD26SM100_TMEM_LOAD_16dp32b32xENS4_13SM90_TMA_LOADENS17_INS18_ILi2ELi4ELi3EEES1B_NSY_INS5_IJS1C_SG_EEENS5_IJSG_SD_EEEEEEENS4_39AutoVectorizingCopyWithAssumedAlignmentILi128EEENS4_14SM90_TMA_STOREES25_S27_S27_EEEvvEEEEvNT_6ParamsE:
[----:B------:R-:W1:Y:S01]  /*0000*/  LDC R1, c[0x0][0x37c] ;  /* 0x0000df00ff017b82 */ /* 0x000e620000000800 */
[----:B------:R-:W2:Y:S01]  /*0010*/  S2R R95, SR_TID.X ;  /* 0x00000000005f7919 */ /* 0x000ea20000002100 */
[----:B------:R-:W3:Y:S01]  /*0020*/  LDCU.64 UR8, c[0x0][0x890] ;  /* 0x00011200ff0877ac */ /* 0x000ee20008000a00 */
[----:B------:R-:W-:Y:S02]  /*0030*/  PRMT R85, RZ, 0x7610, R85 ;  /* 0x00007610ff557816 */ /* 0x000fe40000000055 */
[----:B------:R-:W-:Y:S01]  /*0040*/  ELECT P3, URZ, PT ;  /* 0x0000000000ff782f */ /* 0x000fe20003860000 */
[----:B---3--:R-:W-:-:S04]  /*0050*/  UISETP.NE.U32.AND UP0, UPT, UR8, URZ, UPT ;  /* 0x000000ff0800728c */ /* 0x008fc8000bf05070 */
[----:B------:R-:W-:Y:S01]  /*0060*/  UISETP.NE.AND.EX UP0, UPT, UR9, URZ, UPT, UP0 ;  /* 0x000000ff0900728c */ /* 0x000fe2000bf05300 */
[----:B--2---:R-:W-:-:S05]  /*0070*/  SHF.R.U32.HI R86, RZ, 0x5, R95 ;  /* 0x00000005ff567819 */ /* 0x004fca000001165f */
[----:B------:R-:W2:Y:S02]  /*0080*/  SHFL.IDX PT, R0, R86, RZ, 0x1f ;  /* 0x00001fff56007589 */ /* 0x000ea400000e0000 */
[----:B--2---:R-:W-:Y:S01]  /*0090*/  R2UR UR17, R0 ;  /* 0x00000000001172ca */ /* 0x004fe200000e0000 */
[----:B-1----:R-:W-:-:S14]  /*00a0*/  BRA.U UP0, `(.L_x_0) ;  /* 0x0000000100307547 */ /* 0x002fdc000b800000 */
[----:B------:R-:W1:Y:S02]  /*00b0*/  LDCU.64 UR4, c[0x0][0x888] ;  /* 0x00011100ff0477ac */ /* 0x000e640008000a00 */
[----:B-1----:R-:W-:-:S04]  /*00c0*/  UISETP.NE.U32.AND UP0, UPT, UR4, URZ, UPT ;  /* 0x000000ff0400728c */ /* 0x002fc8000bf05070 */
[----:B------:R-:W-:-:S09]  /*00d0*/  UISETP.NE.AND.EX UP0, UPT, UR5, URZ, UPT, UP0 ;  /* 0x000000ff0500728c */ /* 0x000fd2000bf05300 */
[----:B------:R-:W-:Y:S05]  /*00e0*/  BRA.U !UP0, `(.L_x_1) ;  /* 0x0000000108147547 */ /* 0x000fea000b800000 */
[----:B------:R-:W1:Y:S01]  /*00f0*/  LDC.64 R2, c[0x0][0x888] ;  /* 0x00022200ff027b82 */ /* 0x000e620000000a00 */
[----:B------:R-:W1:Y:S02]  /*0100*/  LDCU.64 UR4, c[0x0][0x358] ;  /* 0x00006b00ff0477ac */ /* 0x000e640008000a00 */
[----:B-1----:R1:W5:Y:S01]  /*0110*/  LDG.E R41, desc[UR4][R2.64] ;  /* 0x0000000402297981 */ /* 0x002362000c1e1900 */
[----:B------:R-:W-:Y:S01]  /*0120*/  HFMA2 R85, -RZ, RZ, 0, 5.9604644775390625e-08 ;  /* 0x00000001ff557431 */ /* 0x000fe200000001ff */
[----:B------:R-:W-:Y:S05]  /*0130*/  BRA `(.L_x_0) ;  /* 0x00000000000c7947 */ /* 0x000fea0003800000 */
.L_x_1:
[----:B------:R-:W1:Y:S01]  /*0140*/  LDCU UR4, c[0x0][0x880] ;  /* 0x00011000ff0477ac */ /* 0x000e620008000800 */
[----:B------:R-:W-:Y:S01]  /*0150*/  HFMA2 R85, -RZ, RZ, 0, 5.9604644775390625e-08 ;  /* 0x00000001ff557431 */ /* 0x000fe200000001ff */
[----:B-1----:R-:W-:-:S07]  /*0160*/  MOV R41, UR4 ;  /* 0x0000000400297c02 */ /* 0x002fce0008000f00 */
.L_x_0:
[----:B------:R-:W2:Y:S02]  /*0170*/  LDCU.64 UR4, c[0x0][0x8b0] ;  /* 0x00011600ff0477ac */ /* 0x000ea40008000a00 */
[----:B--2---:R-:W-:-:S04]  /*0180*/  UISETP.NE.U32.AND UP0, UPT, UR4, URZ, UPT ;  /* 0x000000ff0400728c */ /* 0x004fc8000bf05070 */
[----:B------:R-:W-:-:S09]  /*0190*/  UISETP.NE.AND.EX UP0, UPT, UR5, URZ, UPT, UP0 ;  /* 0x000000ff0500728c */ /* 0x000fd2000bf05300 */
[----:B------:R-:W-:Y:S05]  /*01a0*/  BRA.U UP0, `(.L_x_2) ;  /* 0x0000000100287547 */ /* 0x000fea000b800000 */
[----:B------:R-:W2:Y:S02]  /*01b0*/  LDCU.64 UR4, c[0x0][0x8a8] ;  /* 0x00011500ff0477ac */ /* 0x000ea40008000a00 */
[----:B--2---:R-:W-:-:S04]  /*01c0*/  UISETP.NE.U32.AND UP0, UPT, UR4, URZ, UPT ;  /* 0x000000ff0400728c */ /* 0x004fc8000bf05070 */
[----:B------:R-:W-:-:S09]  /*01d0*/  UISETP.NE.AND.EX UP0, UPT, UR5, URZ, UPT, UP0 ;  /* 0x000000ff0500728c */ /* 0x000fd2000bf05300 */
[----:B------:R-:W-:Y:S05]  /*01e0*/  BRA.U !UP0, `(.L_x_3) ;  /* 0x0000000108107547 */ /* 0x000fea000b800000 */
[----:B------:R-:W2:Y:S01]  /*01f0*/  LDC.64 R38, c[0x0][0x8a8] ;  /* 0x00022a00ff267b82 */ /* 0x000ea20000000a00 */
[----:B------:R-:W2:Y:S02]  /*0200*/  LDCU.64 UR4, c[0x0][0x358] ;  /* 0x00006b00ff0477ac */ /* 0x000ea40008000a00 */
[----:B--2---:R2:W5:Y:S01]  /*0210*/  LDG.E R38, desc[UR4][R38.64] ;  /* 0x0000000426267981 */ /* 0x004562000c1e1900 */
[----:B------:R-:W-:Y:S05]  /*0220*/  BRA `(.L_x_2) ;  /* 0x0000000000087947 */ /* 0x000fea0003800000 */
.L_x_3:
[----:B------:R-:W2:Y:S02]  /*0230*/  LDCU UR4, c[0x0][0x8a0] ;  /* 0x00011400ff0477ac */ /* 0x000ea40008000800 */
[----:B--2---:R-:W-:Y:S02]  /*0240*/  MOV R38, UR4 ;  /* 0x0000000400267c02 */ /* 0x004fe40008000f00 */
.L_x_2:
[----:B------:R-:W-:Y:S01]  /*0250*/  IMAD.U32 R0, RZ, RZ, UR17 ;  /* 0x00000011ff007e24 */ /* 0x000fe2000f8e00ff */
[----:B------:R-:W-:Y:S04]  /*0260*/  BSSY.RECONVERGENT B0, `(.L_x_4) ;  /* 0x000000c000007945 */ /* 0x000fe80003800200 */
[C---:B------:R-:W-:Y:S02]  /*0270*/  ISETP.NE.OR P1, PT, R0.reuse, 0x1, !P3 ;  /* 0x000000010000780c */ /* 0x040fe40005f25670 */
[----:B------:R-:W-:-:S11]  /*0280*/  ISETP.NE.OR P0, PT, R0, 0x3, !P3 ;  /* 0x000000030000780c */ /* 0x000fd60005f05670 */
[----:B------:R-:W-:Y:S05]  /*0290*/  @P1 BRA `(.L_x_5) ;  /* 0x0000000000201947 */ /* 0x000fea0003800000 */
[----:B------:R-:W3:Y:S02]  /*02a0*/  LDCU.64 UR4, c[0x0][0x348] ;  /* 0x00006900ff0477ac */ /* 0x000ee40008000a00 */
[----:B---3--:R-:W-:Y:S02]  /*02b0*/  UIADD3 UR6, UP1, UPT, UR4, 0x80, URZ ;  /* 0x0000008004067890 */ /* 0x008fe4000ff3e0ff */
[----:B------:R-:W-:Y:S02]  /*02c0*/  UIADD3 UR4, UP0, UPT, UR4, 0x180, URZ ;  /* 0x0000018004047890 */ /* 0x000fe4000ff1e0ff */
[----:B------:R-:W-:Y:S02]  /*02d0*/  UIADD3.X UR7, UPT, UPT, URZ, UR5, URZ, UP1, !UPT ;  /* 0x00000005ff077290 */ /* 0x000fe40008ffe4ff */
[----:B------:R-:W-:-:S07]  /*02e0*/  UIADD3.X UR5, UPT, UPT, URZ, UR5, URZ, UP0, !UPT ;  /* 0x00000005ff057290 */ /* 0x000fce00087fe4ff */
[----:B------:R3:W-:Y:S02]  /*02f0*/  UTMACCTL.PF [UR6] ;  /* 0x00000000060079b9 */ /* 0x0007e40008040000 */
[----:B------:R3:W-:Y:S02]  /*0300*/  UTMACCTL.PF [UR4] ;  /* 0x00000000040079b9 */ /* 0x0007e40008040000 */
[----:B---3--:R-:W-:Y:S01]  /*0310*/  NOP ;  /* 0x0000000000007918 */ /* 0x008fe20000000000 */
.L_x_5:
[----:B------:R-:W-:Y:S05]  /*0320*/  BSYNC.RECONVERGENT B0 ;  /* 0x0000000000007941 */ /* 0x000fea0003800200 */
.L_x_4:
[----:B------:R-:W-:Y:S04]  /*0330*/  BSSY.RECONVERGENT B0, `(.L_x_6) ;  /* 0x000000a000007945 */ /* 0x000fe80003800200 */
        /* <DEDUP_REMOVED lines=9> */
.L_x_7:
[----:B------:R-:W-:Y:S05]  /*03d0*/  BSYNC.RECONVERGENT B0 ;  /* 0x0000000000007941 */ /* 0x000fea0003800200 */
.L_x_6:
[----:B------:R-:W3:Y:S01]  /*03e0*/  LDCU.64 UR4, c[0x0][0x888] ;  /* 0x00011100ff0477ac */ /* 0x000ee20008000a00 */
[----:B------:R-:W-:Y:S02]  /*03f0*/  UISETP.EQ.U32.AND UP1, UPT, UR8, URZ, UPT ;  /* 0x000000ff0800728c */ /* 0x000fe4000bf22070 */
[----:B------:R-:W-:Y:S02]  /*0400*/  UPLOP3.LUT UP3, UPT, UPT, UPT, UPT, 0x80, 0x8 ;  /* 0x000000000008789c */ /* 0x000fe40003f6f070 */
[----:B---3--:R-:W-:-:S04]  /*0410*/  UISETP.NE.U32.AND UP0, UPT, UR4, URZ, UPT ;  /* 0x000000ff0400728c */ /* 0x008fc8000bf05070 */
[----:B------:R-:W-:-:S04]  /*0420*/  UISETP.NE.AND.EX UP0, UPT, UR5, URZ, UPT, UP0 ;  /* 0x000000ff0500728c */ /* 0x000fc8000bf05300 */
[----:B------:R-:W-:-:S04]  /*0430*/  UISETP.EQ.OR.EX UP2, UPT, UR9, URZ, !UP0, UP1 ;  /* 0x000000ff0900728c */ /* 0x000fc8000c742710 */
[----:B------:R-:W-:-:S06]  /*0440*/  UP2UR UR4, UPR, URZ, 0x4 ;  /* 0x00000004ff047883 */ /* 0x000fcc0008000000 */
[----:B------:R-:W-:Y:S01]  /*0450*/  MOV R88, UR4 ;  /* 0x0000000400587c02 */ /* 0x000fe20008000f00 */
[----:B------:R-:W-:Y:S06]  /*0460*/  BRA.U !UP2, `(.L_x_8) ;  /* 0x000000010a207547 */ /* 0x000fec000b800000 */
[----:B------:R-:W-:Y:S01]  /*0470*/  UISETP.NE.U32.AND UP1, UPT, UR8, URZ, UPT ;  /* 0x000000ff0800728c */ /* 0x000fe2000bf25070 */
[----:B-----5:R-:W-:Y:S01]  /*0480*/  FSETP.NEU.AND P0, PT, R41, RZ, PT ;  /* 0x000000ff2900720b */ /* 0x020fe20003f0d000 */
[----:B------:R-:W-:Y:S02]  /*0490*/  USEL UR4, URZ, 0xffffffff, UP0 ;  /* 0xffffffffff047887 */ /* 0x000fe40008000000 */
[----:B------:R-:W-:-:S10]  /*04a0*/  UISETP.NE.AND.EX UP1, UPT, UR9, URZ, UPT, UP1 ;  /* 0x000000ff0900728c */ /* 0x000fd4000bf25310 */
[----:B------:R-:W-:Y:S01]  /*04b0*/  VOTEU.ANY UP0, P0 ;  /* 0x0000000000ff7886 */ /* 0x000fe20000000100 */
[----:B------:R-:W-:-:S04]  /*04c0*/  @!UP1 USEL UR4, URZ, 0xffffffff, UP0 ;  /* 0xffffffffff049887 */ /* 0x000fc80008000000 */
[----:B------:R-:W-:-:S04]  /*04d0*/  ULOP3.LUT UR4, UR4, 0x1, URZ, 0xc0, !UPT ;  /* 0x0000000104047892 */ /* 0x000fc8000f8ec0ff */
[----:B------:R-:W-:-:S11]  /*04e0*/  UISETP.NE.U32.AND UP3, UPT, UR4, 0x1, UPT ;  /* 0x000000010400788c */ /* 0x000fd6000bf65070 */
.L_x_8:
[----:B-1----:R-:W1:Y:S01]  /*04f0*/  SHFL.IDX PT, R2, R86, RZ, 0x1f ;  /* 0x00001fff56027589 */ /* 0x002e6200000e0000 */
[----:B------:R-:W-:-:S04]  /*0500*/  UISETP.NE.AND UP0, UPT, UR17, 0x2, UPT ;  /* 0x000000021100788c */ /* 0x000fc8000bf05270 */
[----:B------:R-:W-:Y:S01]  /*0510*/  USEL UR48, URZ, 0x1, UP0 ;  /* 0x00000001ff307887 */ /* 0x000fe20008000000 */
[----:B-1----:R-:W-:-:S13]  /*0520*/  ISETP.NE.AND P0, PT, R2, RZ, PT ;  /* 0x000000ff0200720c */ /* 0x002fda0003f05270 */
[----:B------:R-:W-:Y:S05]  /*0530*/  @P0 BRA `(.L_x_9) ;  /* 0x0000000000600947 */ /* 0x000fea0003800000 */
[----:B------:R-:W1:Y:S01]  /*0540*/  S2UR UR4, SR_CgaCtaId ;  /* 0x00000000000479c3 */ /* 0x000e620000008800 */
[----:B------:R-:W-:Y:S01]  /*0550*/  UMOV UR5, 0x400 ;  /* 0x0000040000057882 */ /* 0x000fe20000000000 */
[----:B------:R-:W-:Y:S01]  /*0560*/  UMOV UR8, 0x1 ;  /* 0x0000000100087882 */ /* 0x000fe20000000000 */
[----:B------:R-:W-:Y:S01]  /*0570*/  UMOV UR6, 0x5 ;  /* 0x0000000500067882 */ /* 0x000fe20000000000 */
[----:B------:R-:W-:-:S04]  /*0580*/  UIADD3 UR8, UPT, UPT, -UR8, 0x100000, URZ ;  /* 0x0010000008087890 */ /* 0x000fc8000fffe1ff */
[----:B------:R-:W-:Y:S02]  /*0590*/  USHF.L.U32 UR9, UR8, 0xb, URZ ;  /* 0x0000000b08097899 */ /* 0x000fe400080006ff */
[----:B------:R-:W-:Y:S02]  /*05a0*/  USHF.L.U32 UR8, UR8, 0x1, URZ ;  /* 0x0000000108087899 */ /* 0x000fe400080006ff */
[----:B------:R-:W-:-:S04]  /*05b0*/  UIADD3 UR6, UPT, UPT, -UR6, 0x100000, URZ ;  /* 0x0010000006067890 */ /* 0x000fc8000fffe1ff */
[----:B------:R-:W-:Y:S02]  /*05c0*/  USHF.L.U32 UR7, UR6, 0xb, URZ ;  /* 0x0000000b06077899 */ /* 0x000fe400080006ff */
[----:B------:R-:W-:Y:S01]  /*05d0*/  USHF.L.U32 UR6, UR6, 0x1, URZ ;  /* 0x0000000106067899 */ /* 0x000fe200080006ff */
[----:B------:R-:W-:Y:S01]  /*05e0*/  ELECT P0, URZ, PT ;  /* 0x0000000000ff782f */ /* 0x000fe20003800000 */
[----:B-1----:R-:W-:Y:S01]  /*05f0*/  ULEA UR4, UR4, UR5, 0x18 ;  /* 0x0000000504047291 */ /* 0x002fe2000f8ec0ff */
[----:B------:R-:W1:Y:S11]  /*0600*/  FENCE.VIEW.ASYNC.S ;  /* 0x00000000000073c6 */ /* 0x000e760000000000 */
[----:B-1----:R1:W3:Y:S01]  /*0610*/  SYNCS.EXCH.64 URZ, [UR4], UR8 ;  /* 0x0000000804ff75b2 */ /* 0x0022e20008000100 */
[----:B------:R1:W4:Y:S01]  /*0620*/  SYNCS.EXCH.64 URZ, [UR4+0x28], UR6 ;  /* 0x0000280604ff75b2 */ /* 0x0003220008000100 */
[----:B------:R1:W1:Y:S01]  /*0630*/  SYNCS.EXCH.64 URZ, [UR4+0x8], UR8 ;  /* 0x0000080804ff75b2 */ /* 0x0002620008000100 */
[----:B------:R1:W1:Y:S01]  /*0640*/  SYNCS.EXCH.64 URZ, [UR4+0x30], UR6 ;  /* 0x0000300604ff75b2 */ /* 0x0002620008000100 */
[----:B------:R1:W1:Y:S01]  /*0650*/  SYNCS.EXCH.64 URZ, [UR4+0x10], UR8 ;  /* 0x0000100804ff75b2 */ /* 0x0002620008000100 */
[----:B------:R1:W1:Y:S01]  /*0660*/  SYNCS.EXCH.64 URZ, [UR4+0x38], UR6 ;  /* 0x0000380604ff75b2 */ /* 0x0002620008000100 */
[----:B------:R1:W1:Y:S01]  /*0670*/  SYNCS.EXCH.64 URZ, [UR4+0x18], UR8 ;  /* 0x0000180804ff75b2 */ /* 0x0002620008000100 */
[----:B------:R1:W1:Y:S01]  /*0680*/  SYNCS.EXCH.64 URZ, [UR4+0x40], UR6 ;  /* 0x0000400604ff75b2 */ /* 0x0002620008000100 */
[----:B------:R1:W1:Y:S01]  /*0690*/  SYNCS.EXCH.64 URZ, [UR4+0x20], UR8 ;  /* 0x0000200804ff75b2 */ /* 0x0002620008000100 */
[----:B------:R1:W1:Y:S01]  /*06a0*/  SYNCS.EXCH.64 URZ, [UR4+0x48], UR6 ;  /* 0x0000480604ff75b2 */ /* 0x0002620008000100 */
[----:B------:R-:W-:Y:S01]  /*06b0*/  NOP ;  /* 0x0000000000007918 */ /* 0x000fe20000000000 */
.L_x_9:
[----:B------:R-:W2:Y:S01]  /*06c0*/  SHFL.IDX PT, R2, R86, RZ, 0x1f ;  /* 0x00001fff56027589 */ /* 0x000ea200000e0000 */
[----:B------:R-:W-:Y:S01]  /*06d0*/  NOP ;  /* 0x0000000000007918 */ /* 0x000fe20000000000 */
[----:B--2---:R-:W-:-:S13]  /*06e0*/  ISETP.NE.AND P0, PT, R2, 0x1, PT ;  /* 0x000000010200780c */ /* 0x004fda0003f05270 */
[----:B------:R-:W-:Y:S05]  /*06f0*/  @P0 BRA `(.L_x_10) ;  /* 0x0000000000580947 */ /* 0x000fea0003800000 */
[----:B-1----:R-:W1:Y:S01]  /*0700*/  S2UR UR4, SR_CgaCtaId ;  /* 0x00000000000479c3 */ /* 0x002e620000008800 */
        /* <DEDUP_REMOVED lines=12> */
[----:B-1----:R2:W1:Y:S01]  /*07d0*/  SYNCS.EXCH.64 URZ, [UR4+0x50], UR8 ;  /* 0x0000500804ff75b2 */ /* 0x0024620008000100 */
[----:B------:R2:W1:Y:S01]  /*07e0*/  SYNCS.EXCH.64 URZ, [UR4+0x70], UR6 ;  /* 0x0000700604ff75b2 */ /* 0x0004620008000100 */
[----:B------:R2:W1:Y:S01]  /*07f0*/  SYNCS.EXCH.64 URZ, [UR4+0x58], UR8 ;  /* 0x0000580804ff75b2 */ /* 0x0004620008000100 */
[----:B------:R2:W1:Y:S01]  /*0800*/  SYNCS.EXCH.64 URZ, [UR4+0x78], UR6 ;  /* 0x0000780604ff75b2 */ /* 0x0004620008000100 */
[----:B------:R2:W1:Y:S01]  /*0810*/  SYNCS.EXCH.64 URZ, [UR4+0x60], UR8 ;  /* 0x0000600804ff75b2 */ /* 0x0004620008000100 */
[----:B------:R2:W1:Y:S01]  /*0820*/  SYNCS.EXCH.64 URZ, [UR4+0x80], UR6 ;  /* 0x0000800604ff75b2 */ /* 0x0004620008000100 */
[----:B------:R2:W1:Y:S01]  /*0830*/  SYNCS.EXCH.64 URZ, [UR4+0x68], UR8 ;  /* 0x0000680804ff75b2 */ /* 0x0004620008000100 */
[----:B------:R2:W1:Y:S02]  /*0840*/  SYNCS.EXCH.64 URZ, [UR4+0x88], UR6 ;  /* 0x0000880604ff75b2 */ /* 0x0004640008000100 */
[----:B--2---:R-:W-:Y:S01]  /*0850*/  NOP ;  /* 0x0000000000007918 */ /* 0x004fe20000000000 */
.L_x_10:
[----:B------:R-:W2:Y:S01]  /*0860*/  SHFL.IDX PT, R2, R86, RZ, 0x1f ;  /* 0x00001fff56027589 */ /* 0x000ea200000e0000 */
[----:B------:R-:W-:Y:S01]  /*0870*/  NOP ;  /* 0x0000000000007918 */ /* 0x000fe20000000000 */
[----:B--2---:R-:W-:-:S13]  /*0880*/  ISETP.NE.AND P0, PT, R2, 0x3, PT ;  /* 0x000000030200780c */ /* 0x004fda0003f05270 */
[----:B------:R-:W-:Y:S05]  /*0890*/  @P0 BRA `(.L_x_11) ;  /* 0x0000000000300947 */ /* 0x000fea0003800000 */
[----:B-1----:R-:W1:Y:S01]  /*08a0*/  S2UR UR4, SR_CgaCtaId ;  /* 0x00000000000479c3 */ /* 0x002e620000008800 */
[----:B------:R-:W-:Y:S01]  /*08b0*/  UMOV UR6, 0x400 ;  /* 0x0000040000067882 */ /* 0x000fe20000000000 */
[----:B------:R-:W-:Y:S01]  /*08c0*/  UMOV UR5, 0x20 ;  /* 0x0000002000057882 */ /* 0x000fe20000000000 */
[----:B------:R-:W-:Y:S01]  /*08d0*/  ELECT P0, URZ, PT ;  /* 0x0000000000ff782f */ /* 0x000fe20003800000 */
[----:B-1----:R-:W-:Y:S02]  /*08e0*/  ULEA UR6, UR4, UR6, 0x18 ;  /* 0x0000000604067291 */ /* 0x002fe4000f8ec0ff */
[----:B------:R-:W-:-:S04]  /*08f0*/  UIADD3 UR4, UPT, UPT, -UR5, 0x100000, URZ ;  /* 0x0010000005047890 */ /* 0x000fc8000fffe1ff */
[----:B------:R-:W-:Y:S02]  /*0900*/  USHF.L.U32 UR5, UR4, 0xb, URZ ;  /* 0x0000000b04057899 */ /* 0x000fe400080006ff */
[----:B------:R-:W-:Y:S01]  /*0910*/  USHF.L.U32 UR4, UR4, 0x1, URZ ;  /* 0x0000000104047899 */ /* 0x000fe200080006ff */
[----:B------:R-:W1:Y:S11]  /*0920*/  FENCE.VIEW.ASYNC.S ;  /* 0x00000000000073c6 */ /* 0x000e760000000000 */
[----:B-1----:R2:W1:Y:S01]  /*0930*/  SYNCS.EXCH.64 URZ, [UR6+0x90], UR4 ;  /* 0x0000900406ff75b2 */ /* 0x0024620008000100 */
[----:B------:R2:W1:Y:S02]  /*0940*/  SYNCS.EXCH.64 URZ, [UR6+0x98], UR4 ;  /* 0x0000980406ff75b2 */ /* 0x0004640008000100 */
[----:B--2---:R-:W-:Y:S01]  /*0950*/  NOP ;  /* 0x0000000000007918 */ /* 0x004fe20000000000 */
.L_x_11:
[----:B------:R-:W2:Y:S01]  /*0960*/  SHFL.IDX PT, R2, R86, RZ, 0x1f ;  /* 0x00001fff56027589 */ /* 0x000ea200000e0000 */
[----:B------:R-:W-:Y:S01]  /*0970*/  NOP ;  /* 0x0000000000007918 */ /* 0x000fe20000000000 */
[----:B--2---:R-:W-:-:S13]  /*0980*/  ISETP.NE.AND P0, PT, R2, 0x4, PT ;  /* 0x000000040200780c */ /* 0x004fda0003f05270 */
[----:B------:R-:W-:Y:S05]  /*0990*/  @P0 BRA `(.L_x_12) ;  /* 0x00000000004c0947 */ /* 0x000fea0003800000 */
[----:B-1----:R-:W1:Y:S01]  /*09a0*/  S2UR UR6, SR_CgaCtaId ;  /* 0x00000000000679c3 */ /* 0x002e620000008800 */
[----:B------:R-:W-:Y:S01]  /*09b0*/  UMOV UR4, 0x720 ;  /* 0x0000072000047882 */ /* 0x000fe20000000000 */
[----:B------:R-:W-:Y:S01]  /*09c0*/  UMOV UR5, 0x400 ;  /* 0x0000040000057882 */ /* 0x000fe20000000000 */
[----:B------:R-:W-:Y:S01]  /*09d0*/  USEL UR4, UR4, 0x620, UP3 ;  /* 0x0000062004047887 */ /* 0x000fe20009800000 */
[----:B------:R-:W-:Y:S01]  /*09e0*/  UMOV UR8, 0x1 ;  /* 0x0000000100087882 */ /* 0x000fe20000000000 */
[----:B------:R-:W-:Y:S01]  /*09f0*/  ELECT P0, URZ, PT ;  /* 0x0000000000ff782f */ /* 0x000fe20003800000 */
[----:B------:R-:W-:-:S04]  /*0a00*/  UIADD3 UR8, UPT, UPT, -UR8, 0x100000, URZ ;  /* 0x0010000008087890 */ /* 0x000fc8000fffe1ff */
[----:B------:R-:W-:Y:S02]  /*0a10*/  USHF.L.U32 UR9, UR8, 0xb, URZ ;  /* 0x0000000b08097899 */ /* 0x000fe400080006ff */
[----:B------:R-:W-:Y:S02]  /*0a20*/  USHF.L.U32 UR8, UR8, 0x1, URZ ;  /* 0x0000000108087899 */ /* 0x000fe400080006ff */
[----:B-1----:R-:W-:Y:S02]  /*0a30*/  ULEA UR6, UR6, UR5, 0x18 ;  /* 0x0000000506067291 */ /* 0x002fe4000f8ec0ff */
[----:B------:R-:W-:-:S04]  /*0a40*/  UIADD3 UR4, UPT, UPT, -UR4, 0x100000, URZ ;  /* 0x0010000004047890 */ /* 0x000fc8000fffe1ff */
[----:B------:R-:W-:Y:S02]  /*0a50*/  USHF.L.U32 UR5, UR4, 0xb, URZ ;  /* 0x0000000b04057899 */ /* 0x000fe400080006ff */
[----:B------:R-:W-:Y:S01]  /*0a60*/  USHF.L.U32 UR4, UR4, 0x1, URZ ;  /* 0x0000000104047899 */ /* 0x000fe200080006ff */
[----:B------:R-:W1:Y:S03]  /*0a70*/  FENCE.VIEW.ASYNC.S ;  /* 0x00000000000073c6 */ /* 0x000e660000000000 */
[----:B-1----:R2:W1:Y:S08]  /*0a80*/  SYNCS.EXCH.64 URZ, [UR6+0xa0], UR8 ;  /* 0x0000a00806ff75b2 */ /* 0x0024700008000100 */
[----:B------:R2:W1:Y:S01]  /*0a90*/  SYNCS.EXCH.64 URZ, [UR6+0xb0], UR4 ;  /* 0x0000b00406ff75b2 */ /* 0x0004620008000100 */
[----:B------:R2:W1:Y:S01]  /*0aa0*/  SYNCS.EXCH.64 URZ, [UR6+0xa8], UR8 ;  /* 0x0000a80806ff75b2 */ /* 0x0004620008000100 */
[----:B------:R2:W1:Y:S02]  /*0ab0*/  SYNCS.EXCH.64 URZ, [UR6+0xb8], UR4 ;  /* 0x0000b80406ff75b2 */ /* 0x0004640008000100 */
[----:B--2---:R-:W-:Y:S01]  /*0ac0*/  NOP ;  /* 0x0000000000007918 */ /* 0x004fe20000000000 */
.L_x_12:
        /* <DEDUP_REMOVED lines=26> */
.L_x_13:
[----:B------:R-:W2:Y:S01]  /*0c70*/  SHFL.IDX PT, R2, R86, RZ, 0x1f ;  /* 0x00001fff56027589 */ /* 0x000ea200000e0000 */
[----:B------:R-:W-:Y:S01]  /*0c80*/  NOP ;  /* 0x0000000000007918 */ /* 0x000fe20000000000 */
[----:B--2---:R-:W-:-:S13]  /*0c90*/  ISETP.NE.AND P0, PT, R2, 0x3, PT ;  /* 0x000000030200780c */ /* 0x004fda0003f05270 */
[----:B------:R-:W-:Y:S05]  /*0ca0*/  @P0 BRA `(.L_x_14) ;  /* 0x0000000000380947 */ /* 0x000fea0003800000 */
[----:B------:R-:W2:Y:S01]  /*0cb0*/  S2UR UR5, SR_CgaCtaId ;  /* 0x00000000000579c3 */ /* 0x000ea20000008800 */
[----:B-1----:R-:W-:Y:S01]  /*0cc0*/  UMOV UR4, 0x400 ;  /* 0x0000040000047882 */ /* 0x002fe20000000000 */
[----:B------:R-:W-:Y:S01]  /*0cd0*/  UMOV UR6, 0x20 ;  /* 0x0000002000067882 */ /* 0x000fe20000000000 */
[----:B------:R-:W-:Y:S01]  /*0ce0*/  ELECT P0, URZ, PT ;  /* 0x0000000000ff782f */ /* 0x000fe20003800000 */
[----:B------:R-:W-:-:S04]  /*0cf0*/  UIADD3 UR6, UPT, UPT, -UR6, 0x100000, URZ ;  /* 0x0010000006067890 */ /* 0x000fc8000fffe1ff */
[----:B------:R-:W-:Y:S02]  /*0d00*/  USHF.L.U32 UR7, UR6, 0xb, URZ ;  /* 0x0000000b06077899 */ /* 0x000fe400080006ff */
[----:B------:R-:W-:Y:S02]  /*0d10*/  USHF.L.U32 UR6, UR6, 0x1, URZ ;  /* 0x0000000106067899 */ /* 0x000fe400080006ff */
[----:B--2---:R-:W-:Y:S01]  /*0d20*/  ULEA UR4, UR5, UR4, 0x18 ;  /* 0x0000000405047291 */ /* 0x004fe2000f8ec0ff */
[----:B------:R-:W1:Y:S11]  /*0d30*/  FENCE.VIEW.ASYNC.S ;  /* 0x00000000000073c6 */ /* 0x000e760000000000 */
[----:B-1----:R2:W1:Y:S01]  /*0d40*/  SYNCS.EXCH.64 URZ, [UR4+0x100], UR6 ;  /* 0x0001000604ff75b2 */ /* 0x0024620008000100 */
[----:B------:R2:W1:Y:S01]  /*0d50*/  SYNCS.EXCH.64 URZ, [UR4+0x110], UR6 ;  /* 0x0001100604ff75b2 */ /* 0x0004620008000100 */
[----:B------:R2:W1:Y:S01]  /*0d60*/  SYNCS.EXCH.64 URZ, [UR4+0x108], UR6 ;  /* 0x0001080604ff75b2 */ /* 0x0004620008000100 */
[----:B------:R2:W1:Y:S02]  /*0d70*/  SYNCS.EXCH.64 URZ, [UR4+0x118], UR6 ;  /* 0x0001180604ff75b2 */ /* 0x0004640008000100 */
[----:B--2---:R-:W-:Y:S01]  /*0d80*/  NOP ;  /* 0x0000000000007918 */ /* 0x004fe20000000000 */
.L_x_14:
[----:B-1----:R-:W1:Y:S01]  /*0d90*/  LDCU UR4, c[0x0][0x36c] ;  /* 0x00006d80ff0477ac */ /* 0x002e620008000800 */
[----:B------:R-:W-:Y:S01]  /*0da0*/  ISETP.NE.OR P3, PT, R0, 0x2, !P3 ;  /* 0x000000020000780c */ /* 0x000fe20005f65670 */
[----:B------:R-:W-:Y:S01]  /*0db0*/  NOP ;  /* 0x0000000000007918 */ /* 0x000fe20000000000 */
[----:B------:R-:W-:Y:S01]  /*0dc0*/  LOP3.LUT R0, R95, 0x1f, RZ, 0xc0, !PT ;  /* 0x0000001f5f007812 */ /* 0x000fe200078ec0ff */
[----:B------:R-:W-:Y:S02]  /*0dd0*/  UISETP.NE.AND UP4, UPT, UR17, URZ, UPT ;  /* 0x000000ff1100728c */ /* 0x000fe4000bf85270 */
[----:B-1----:R-:W-:-:S09]  /*0de0*/  UISETP.EQ.U32.AND UP5, UPT, UR4, 0x1, UPT ;  /* 0x000000010400788c */ /* 0x002fd2000bfa2070 */
[----:B------:R-:W-:Y:S05]  /*0df0*/  BRA.U !UP5, `(.L_x_15) ;  /* 0x000000010d087547 */ /* 0x000fea000b800000 */
[----:B---34-:R-:W-:Y:S01]  /*0e00*/  UCGABAR_ARV ;  /* 0x00000000000079c7 */ /* 0x018fe20008000000 */
[----:B------:R-:W-:Y:S05]  /*0e10*/  BRA `(.L_x_16) ;  /* 0x0000000000047947 */ /* 0x000fea0003800000 */
.L_x_15:
[----:B---34-:R-:W-:Y:S01]  /*0e20*/  NOP ;  /* 0x0000000000007918 */ /* 0x018fe20000000000 */
.L_x_16:
[----:B------:R-:W1:Y:S01]  /*0e30*/  S2UR UR16, SR_CTAID.X ;  /* 0x00000000001079c3 */ /* 0x000e620000002500 */
[----:B------:R-:W-:-:S05]  /*0e40*/  CS2R.32 R87, SR_CgaSize ;  /* 0x0000000000577805 */ /* 0x000fca0000008a00 */
[----:B------:R-:W-:-:S05]  /*0e50*/  IMAD R87, R87, -0xa0, RZ ;  /* 0xffffff6057577824 */ /* 0x000fca00078e02ff */
[----:B------:R-:W-:-:S14]  /*0e60*/  R2UR UR5, R87 ;  /* 0x00000000570572ca */ /* 0x000fdc00000e0000 */
[----:B------:R-:W2:Y:S01]  /*0e70*/  LDCU UR5, c[0x0][UR5+0x2b0] ;  /* 0x00005600050577ac */ /* 0x000ea20008000800 */
[----:B------:R-:W-:-:S05]  /*0e80*/  CS2R.32 R87, SR_CgaSize ;  /* 0x0000000000577805 */ /* 0x000fca0000008a00 */
[----:B------:R-:W-:-:S05]  /*0e90*/  IMAD R87, R87, -0xa0, RZ ;  /* 0xffffff6057577824 */ /* 0x000fca00078e02ff */
[----:B------:R-:W-:-:S14]  /*0ea0*/  R2UR UR4, R87 ;  /* 0x00000000570472ca */ /* 0x000fdc00000e0000 */
[----:B------:R-:W3:Y:S01]  /*0eb0*/  LDCU UR4, c[0x0][UR4+0x2b4] ;  /* 0x00005680040477ac */ /* 0x000ee20008000800 */
[----:B------:R-:W4:Y:S01]  /*0ec0*/  S2UR UR20, SR_CTAID.Y ;  /* 0x00000000001479c3 */ /* 0x000f220000002600 */
[----:B------:R-:W-:-:S05]  /*0ed0*/  CS2R.32 R87, SR_CgaSize ;  /* 0x0000000000577805 */ /* 0x000fca0000008a00 */
[----:B------:R-:W-:-:S05]  /*0ee0*/  IMAD R87, R87, -0xa0, RZ ;  /* 0xffffff6057577824 */ /* 0x000fca00078e02ff */
[----:B------:R-:W-:-:S14]  /*0ef0*/  R2UR UR7, R87 ;  /* 0x00000000570772ca */ /* 0x000fdc00000e0000 */
[----:B------:R-:W3:Y:S01]  /*0f00*/  LDCU UR7, c[0x0][UR7+0x2a4] ;  /* 0x00005480070777ac */ /* 0x000ee20008000800 */
[----:B------:R-:W-:-:S05]  /*0f10*/  CS2R.32 R87, SR_CgaSize ;  /* 0x0000000000577805 */ /* 0x000fca0000008a00 */
[----:B------:R-:W-:-:S05]  /*0f20*/  IMAD R87, R87, -0xa0, RZ ;  /* 0xffffff6057577824 */ /* 0x000fca00078e02ff */
[----:B------:R-:W-:-:S14]  /*0f30*/  R2UR UR59, R87 ;  /* 0x00000000573b72ca */ /* 0x000fdc00000e0000 */
[----:B------:R-:W3:Y:S01]  /*0f40*/  LDCU UR59, c[0x0][UR59+0x2a0] ;  /* 0x000054003b3b77ac */ /* 0x000ee20008000800 */
[----:B------:R-:W3:Y:S01]  /*0f50*/  S2UR UR8, SR_CgaCtaId ;  /* 0x00000000000879c3 */ /* 0x000ee20000008800 */
[----:B------:R-:W3:Y:S01]  /*0f60*/  LDCU UR21, c[0x0][0xb24] ;  /* 0x00016480ff1577ac */ /* 0x000ee20008000800 */
[----:B------:R-:W3:Y:S01]  /*0f70*/  LDCU UR42, c[0x0][0xb24] ;  /* 0x00016480ff2a77ac */ /* 0x000ee20008000800 */
[----:B-1----:R-:W-:Y:S01]  /*0f80*/  I2FP.F32.U32 R3, UR16 ;  /* 0x0000001000037c45 */ /* 0x002fe20008201000 */
[----:B------:R-:W1:Y:S04]  /*0f90*/  LDCU UR29, c[0x0][0xb30] ;  /* 0x00016600ff1d77ac */ /* 0x000e680008000800 */
[----:B--2---:R-:W-:Y:S01]  /*0fa0*/  FMUL R3, R3, UR5 ;  /* 0x0000000503037c20 */ /* 0x004fe20008400000 */
[----:B------:R-:W-:Y:S01]  /*0fb0*/  UMOV UR34, 0x11 ;  /* 0x0000001100227882 */ /* 0x000fe20000000000 */
[----:B----4-:R-:W-:-:S04]  /*0fc0*/  I2FP.F32.U32 R2, UR20 ;  /* 0x0000001400027c45 */ /* 0x010fc80008201000 */
[----:B------:R-:W2:Y:S01]  /*0fd0*/  F2I.U32.TRUNC.NTZ R3, R3 ;  /* 0x0000000300037305 */ /* 0x000ea2000020f000 */
[----:B---3--:R-:W-:Y:S01]  /*0fe0*/  FMUL R2, R2, UR4 ;  /* 0x0000000402027c20 */ /* 0x008fe20008400000 */
[----:B------:R-:W-:Y:S02]  /*0ff0*/  ULOP3.LUT UR5, UR8, 0x4, URZ, 0xc0, !UPT ;  /* 0x0000000408057892 */ /* 0x000fe4000f8ec0ff */
[----:B------:R-:W-:-:S04]  /*1000*/  ULOP3.LUT UR50, UR8, 0x3, URZ, 0xc0, !UPT ;  /* 0x0000000308327892 */ /* 0x000fc8000f8ec0ff */
[----:B------:R-:W3:Y:S01]  /*1010*/  F2I.U32.TRUNC.NTZ R2, R2 ;  /* 0x0000000200027305 */ /* 0x000ee2000020f000 */
[----:B------:R-:W-:Y:S02]  /*1020*/  UISETP.GT.U32.AND UP0, UPT, UR5, 0xffff, UPT ;  /* 0x0000ffff0500788c */ /* 0x000fe4000bf04070 */
[----:B------:R-:W-:Y:S02]  /*1030*/  UISETP.GT.U32.AND UP1, UPT, UR50, 0xffff, UPT ;  /* 0x0000ffff3200788c */ /* 0x000fe4000bf24070 */
[----:B------:R-:W-:Y:S01]  /*1040*/  USEL UR26, UR5, 0xffff, !UP0 ;  /* 0x0000ffff051a7887 */ /* 0x000fe2000c000000 */
[----:B--2---:R-:W-:Y:S01]  /*1050*/  R2UR UR4, R3 ;  /* 0x00000000030472ca */ /* 0x004fe200000e0000 */
[----:B------:R-:W-:Y:S02]  /*1060*/  USHF.R.U32.HI UR32, URZ, 0x2, UR8 ;  /* 0x00000002ff207899 */ /* 0x000fe40008011608 */
[----:B------:R-:W-:Y:S02]  /*1070*/  USHF.L.U32 UR31, UR8, 0xa, URZ ;  /* 0x0000000a081f7899 */ /* 0x000fe400080006ff */
[----:B------:R-:W-:-:S02]  /*1080*/  USHF.L.U32 UR30, UR8, 0xd, URZ ;  /* 0x0000000d081e7899 */ /* 0x000fc400080006ff */
[----:B------:R-:W-:Y:S01]  /*1090*/  USEL UR27, UR50, 0xffff, !UP1 ;  /* 0x0000ffff321b7887 */ /* 0x000fe2000c800000 */
[----:B---3--:R-:W-:Y:S02]  /*10a0*/  R2UR UR6, R2 ;  /* 0x00000000020672ca */ /* 0x008fe400000e0000 */
[----:B------:R-:W-:-:S03]  /*10b0*/  PRMT R2, RZ, 0x7610, R2 ;  /* 0x00007610ff027816 */ /* 0x000fc60000000002 */
[----:B------:R-:W-:-:S04]  /*10c0*/  UIADD3 UR5, UPT, UPT, -UR4, URZ, URZ ;  /* 0x000000ff04057290 */ /* 0x000fc8000fffe1ff */
[----:B------:R-:W-:-:S04]  /*10d0*/  UIMAD UR59, UR59, UR5, UR16 ;  /* 0x000000053b3b72a4 */ /* 0x000fc8000f8e0210 */
[----:B------:R-:W-:-:S04]  /*10e0*/  UIADD3 UR4, UPT, UPT, -UR6, URZ, URZ ;  /* 0x000000ff06047290 */ /* 0x000fc8000fffe1ff */
[----:B------:R-:W-:-:S06]  /*10f0*/  UIMAD UR4, UR7, UR4, UR20 ;  /* 0x00000004070472a4 */ /* 0x000fcc000f8e0214 */
[----:B------:R-:W-:Y:S01]  /*1100*/  IMAD.U32 R87, RZ, RZ, UR4 ;  /* 0x00000004ff577e24 */ /* 0x000fe2000f8e00ff */
[----:B-1----:R-:W-:Y:S06]  /*1110*/  BRA.U UP4, `(.L_x_17) ;  /* 0x0000000104707547 */ /* 0x002fec000b800000 */
[----:B------:R-:W-:-:S13]  /*1120*/  R2UR UR4, R87 ;  /* 0x00000000570472ca */ /* 0x000fda00000e0000 */
[----:B------:R-:W-:Y:S02]  /*1130*/  UISETP.NE.AND UP0, UPT, UR4, URZ, UPT ;  /* 0x000000ff0400728c */ /* 0x000fe4000bf05270 */
[----:B------:R-:W-:Y:S02]  /*1140*/  UISETP.NE.AND UP1, UPT, UR4, 0x1, UPT ;  /* 0x000000010400788c */ /* 0x000fe4000bf25270 */
[----:B------:R-:W-:Y:S02]  /*1150*/  UISETP.NE.AND UP2, UPT, UR59, URZ, UP0 ;  /* 0x000000ff3b00728c */ /* 0x000fe40008745270 */
[----:B------:R-:W-:Y:S02]  /*1160*/  USEL UR4, URZ, 0x10, UP1 ;  /* 0x00000010ff047887 */ /* 0x000fe40008800000 */
[----:B------:R-:W-:Y:S02]  /*1170*/  USEL UR11, URZ, 0x1, UP2 ;  /* 0x00000001ff0b7887 */ /* 0x000fe40009000000 */
[----:B------:R-:W-:-:S02]  /*1180*/  UISETP.NE.AND UP2, UPT, UR59, URZ, UPT ;  /* 0x000000ff3b00728c */ /* 0x000fc4000bf45270 */
[----:B------:R-:W-:Y:S02]  /*1190*/  USEL UR5, URZ, 0x2, UP0 ;  /* 0x00000002ff057887 */ /* 0x000fe40008000000 */
[----:B------:R-:W-:Y:S02]  /*11a0*/  USEL UR9, UR4, 0x10, UP2 ;  /* 0x0000001004097887 */ /* 0x000fe40009000000 */
[----:B------:R-:W-:Y:S02]  /*11b0*/  UISETP.NE.AND UP2, UPT, UR59, 0x1, UPT ;  /* 0x000000013b00788c */ /* 0x000fe4000bf45270 */
[----:B------:R-:W-:Y:S02]  /*11c0*/  USEL UR4, URZ, 0x20, UP1 ;  /* 0x00000020ff047887 */ /* 0x000fe40008800000 */
[----:B------:R-:W-:Y:S02]  /*11d0*/  USEL UR7, UR5, 0x2, UP2 ;  /* 0x0000000205077887 */ /* 0x000fe40009000000 */
[----:B------:R-:W-:-:S02]  /*11e0*/  USEL UR10, UR4, 0x20, UP2 ;  /* 0x00000020040a7887 */ /* 0x000fc40009000000 */
[----:B------:R-:W-:Y:S02]  /*11f0*/  UISETP.NE.AND UP2, UPT, UR59, 0x2, UPT ;  /* 0x000000023b00788c */ /* 0x000fe4000bf45270 */
[----:B------:R-:W-:Y:S02]  /*1200*/  USEL UR6, URZ, 0x4, UP0 ;  /* 0x00000004ff067887 */ /* 0x000fe40008000000 */
[----:B------:R-:W-:Y:S02]  /*1210*/  USEL UR4, URZ, 0x8, UP0 ;  /* 0x00000008ff047887 */ /* 0x000fe40008000000 */
[----:B------:R-:W-:Y:S02]  /*1220*/  USEL UR5, URZ, 0x40, UP1 ;  /* 0x00000040ff057887 */ /* 0x000fe40008800000 */
[----:B------:R-:W-:Y:S02]  /*1230*/  USEL UR8, UR6, 0x4, UP2 ;  /* 0x0000000406087887 */ /* 0x000fe40009000000 */
[----:B------:R-:W-:-:S02]  /*1240*/  UISETP.NE.AND UP0, UPT, UR59, 0x3, UPT ;  /* 0x000000033b00788c */ /* 0x000fc4000bf05270 */
[----:B------:R-:W-:Y:S02]  /*1250*/  UIADD3 UR6, UPT, UPT, UR7, UR9, UR11 ;  /* 0x0000000907067290 */ /* 0x000fe4000fffe00b */
[----:B------:R-:W-:Y:S02]  /*1260*/  USEL UR7, UR5, 0x40, UP2 ;  /* 0x0000004005077887 */ /* 0x000fe40009000000 */
[----:B------:R-:W-:Y:S02]  /*1270*/  USEL UR12, URZ, 0x80, UP1 ;  /* 0x00000080ff0c7887 */ /* 0x000fe40008800000 */
[----:B------:R-:W-:Y:S02]  /*1280*/  USEL UR4, UR4, 0x8, UP0 ;  /* 0x0000000804047887 */ /* 0x000fe40008000000 */
[----:B------:R-:W-:Y:S02]  /*1290*/  UIADD3 UR5, UPT, UPT, UR8, UR10, UR6 ;  /* 0x0000000a08057290 */ /* 0x000fe4000fffe006 */
[----:B------:R-:W-:-:S02]  /*12a0*/  USEL UR6, UR12, 0x80, UP0 ;  /* 0x000000800c067887 */ /* 0x000fc40008000000 */
[----:B------:R-:W-:-:S04]  /*12b0*/  UIADD3 UR4, UPT, UPT, UR4, UR7, UR5 ;  /* 0x0000000704047290 */ /* 0x000fc8000fffe005 */
[----:B------:R-:W-:-:S06]  /*12c0*/  UIADD3 UR4, UPT, UPT, UR4, UR6, URZ ;  /* 0x0000000604047290 */ /* 0x000fcc000fffe0ff */
[----:B------:R-:W-:-:S07]  /*12d0*/  MOV R2, UR4 ;  /* 0x0000000400027c02 */ /* 0x000fce0008000f00 */
.L_x_17:
[----:B------:R-:W1:Y:S01]  /*12e0*/  S2UR UR36, SR_CTAID.Z ;  /* 0x00000000002479c3 */ /* 0x000e620000002700 */
[----:B------:R-:W-:Y:S01]  /*12f0*/  UISETP.GE.AND UP0, UPT, UR21, 0x1, UPT ;  /* 0x000000011500788c */ /* 0x000fe2000bf06270 */
[----:B------:R-:W-:-:S08]  /*1300*/  UMOV UR33, 0xf ;  /* 0x0000000f00217882 */ /* 0x000fd00000000000 */
[----:B------:R-:W-:Y:S05]  /*1310*/  BRA.U !UP0, `(.L_x_18) ;  /* 0x0000000108d47547 */ /* 0x000fea000b800000 */
[----:B------:R-:W2:Y:S01]  /*1320*/  LDCU.128 UR12, c[0x0][0xb10] ;  /* 0x00016200ff0c77ac */ /* 0x000ea20008000c00 */
[----:B------:R-:W3:Y:S01]  /*1330*/  LDCU UR6, c[0x0][0x370] ;  /* 0x00006e00ff0677ac */ /* 0x000ee20008000800 */
[----:B------:R-:W4:Y:S01]  /*1340*/  LDCU UR5, c[0x0][0x374] ;  /* 0x00006e80ff0577ac */ /* 0x000f220008000800 */
[----:B------:R-:W1:Y:S01]  /*1350*/  LDCU UR28, c[0x0][0xb0c] ;  /* 0x00016180ff1c77ac */ /* 0x000e620008000800 */
[----:B------:R-:W1:Y:S01]  /*1360*/  LDCU UR4, c[0x0][0xb20] ;  /* 0x00016400ff0477ac */ /* 0x000e620008000800 */
[----:B------:R-:W1:Y:S01]  /*1370*/  LDCU.64 UR8, c[0x0][0xb28] ;  /* 0x00016500ff0877ac */ /* 0x000e620008000a00 */
[----:B--2---:R-:W-:Y:S02]  /*1380*/  UISETP.NE.AND UP0, UPT, UR14, 0x1, UPT ;  /* 0x000000010e00788c */ /* 0x004fe4000bf05270 */
[----:B----4-:R-:W-:Y:S02]  /*1390*/  UIMAD.WIDE.U32 UR10, UR5, UR15, URZ ;  /* 0x0000000f050a72a5 */ /* 0x010fe4000f8e00ff */
[----:B---3--:R-:W-:-:S02]  /*13a0*/  UIMAD.WIDE.U32 UR22, UR6, UR12, URZ ;  /* 0x0000000c061672a5 */ /* 0x008fc4000f8e00ff */
[----:B-1----:R-:W-:Y:S02]  /*13b0*/  UISETP.NE.AND UP1, UPT, UR28, 0x1, UPT ;  /* 0x000000011c00788c */ /* 0x002fe4000bf25270 */
[----:B------:R-:W-:Y:S01]  /*13c0*/  UISETP.NE.AND UP2, UPT, UR21, 0x1, UPT ;  /* 0x000000011500788c */ /* 0x000fe2000bf45270 */
[----:B------:R-:W-:Y:S02]  /*13d0*/  UMOV UR10, UR11 ;  /* 0x0000000b000a7c82 */ /* 0x000fe40008000000 */
[----:B------:R-:W-:Y:S01]  /*13e0*/  UMOV UR22, UR23 ;  /* 0x0000001700167c82 */ /* 0x000fe20008000000 */
[----:B------:R-:W-:Y:S02]  /*13f0*/  @UP0 USHF.R.U32.HI UR5, URZ, UR4, UR10 ;  /* 0x00000004ff050299 */ /* 0x000fe4000801160a */
[----:B------:R-:W-:Y:S02]  /*1400*/  UIMAD.WIDE.U32 UR24, UR20, UR15, URZ ;  /* 0x0000000f141872a5 */ /* 0x000fe4000f8e00ff */
[----:B------:R-:W-:-:S02]  /*1410*/  UIMAD.WIDE.U32 UR10, UR5, UR8, URZ ;  /* 0x00000008050a72a5 */ /* 0x000fc4000f8e00ff */
[----:B------:R-:W-:Y:S02]  /*1420*/  @UP1 USHF.R.U32.HI UR6, URZ, UR13, UR22 ;  /* 0x0000000dff061299 */ /* 0x000fe40008011616 */
[----:B------:R-:W-:Y:S02]  /*1430*/  UIMAD.WIDE.U32 UR18, UR16, UR12, URZ ;  /* 0x0000000c101272a5 */ /* 0x000fe4000f8e00ff */
[----:B------:R-:W-:Y:S01]  /*1440*/  UIMAD.WIDE.U32 UR22, UR6, UR8, URZ ;  /* 0x00000008061672a5 */ /* 0x000fe2000f8e00ff */
[----:B------:R-:W-:Y:S01]  /*1450*/  UMOV UR24, UR25 ;  /* 0x0000001900187c82 */ /* 0x000fe20008000000 */
[----:B------:R-:W-:Y:S01]  /*1460*/  UMOV UR10, UR11 ;  /* 0x0000000b000a7c82 */ /* 0x000fe20008000000 */
[----:B------:R-:W-:Y:S02]  /*1470*/  USHF.R.U32.HI UR24, URZ, UR4, UR24 ;  /* 0x00000004ff187299 */ /* 0x000fe40008011618 */
[----:B------:R-:W-:Y:S02]  /*1480*/  @UP2 USHF.R.U32.HI UR5, URZ, UR9, UR10 ;  /* 0x00000009ff052299 */ /* 0x000fe4000801160a */
[----:B------:R-:W-:Y:S01]  /*1490*/  UMOV UR7, UR23 ;  /* 0x0000001700077c82 */ /* 0x000fe20008000000 */
[----:B------:R-:W-:Y:S01]  /*14a0*/  UMOV UR18, UR19 ;  /* 0x0000001300127c82 */ /* 0x000fe20008000000 */
[----:B------:R-:W-:-:S02]  /*14b0*/  @UP2 USHF.R.U32.HI UR6, URZ, UR9, UR7 ;  /* 0x00000009ff062299 */ /* 0x000fc40008011607 */
[----:B------:R-:W-:Y:S02]  /*14c0*/  USHF.R.U32.HI UR18, URZ, UR13, UR18 ;  /* 0x0000000dff127299 */ /* 0x000fe40008011612 */
[----:B------:R-:W-:Y:S02]  /*14d0*/  USEL UR4, UR20, UR24, !UP0 ;  /* 0x0000001814047287 */ /* 0x000fe4000c000000 */
[----:B------:R-:W-:Y:S02]  /*14e0*/  UIMAD UR7, UR5, UR21, URZ ;  /* 0x00000015050772a4 */ /* 0x000fe4000f8e02ff */
[----:B------:R-:W-:Y:S02]  /*14f0*/  USEL UR5, UR16, UR18, !UP1 ;  /* 0x0000001210057287 */ /* 0x000fe4000c800000 */
[----:B------:R-:W-:Y:S02]  /*1500*/  UIMAD UR12, UR6, UR21, URZ ;  /* 0x00000015060c72a4 */ /* 0x000fe4000f8e02ff */
[----:B------:R-:W-:-:S02]  /*1510*/  UISETP.GE.AND UP0, UPT, UR4, UR7, UPT ;  /* 0x000000070400728c */ /* 0x000fc4000bf06270 */
[----:B------:R-:W-:Y:S02]  /*1520*/  UIMAD.WIDE.U32 UR10, UR4, UR8, URZ ;  /* 0x00000008040a72a5 */ /* 0x000fe4000f8e00ff */
[----:B------:R-:W-:Y:S02]  /*1530*/  UISETP.GE.OR UP0, UPT, UR5, UR12, UP0 ;  /* 0x0000000c0500728c */ /* 0x000fe40008706670 */
[----:B------:R-:W-:Y:S02]  /*1540*/  UIMAD.WIDE.U32 UR12, UR5, UR8, URZ ;  /* 0x00000008050c72a5 */ /* 0x000fe4000f8e00ff */
[----:B------:R-:W-:Y:S01]  /*1550*/  UIADD3 UR10, UPT, UPT, -UR4, URZ, URZ ;  /* 0x000000ff040a7290 */ /* 0x000fe2000fffe1ff */
[----:B------:R-:W-:Y:S01]  /*1560*/  UMOV UR8, UR11 ;  /* 0x0000000b00087c82 */ /* 0x000fe20008000000 */
[----:B------:R-:W-:Y:S02]  /*1570*/  UIADD3 UR11, UPT, UPT, -UR5, URZ, URZ ;  /* 0x000000ff050b7290 */ /* 0x000fe4000fffe1ff */
[----:B------:R-:W-:-:S03]  /*1580*/  USHF.R.U32.HI UR8, URZ, UR9, UR8 ;  /* 0x00000009ff087299 */ /* 0x000fc60008011608 */
[----:B------:R-:W-:Y:S01]  /*1590*/  @!UP0 UMOV UR7, UR13 ;  /* 0x0000000d00078c82 */ /* 0x000fe20008000000 */
[----:B------:R-:W-:Y:S02]  /*15a0*/  UIMAD UR20, UR14, UR10, UR20 ;  /* 0x0000000a0e1472a4 */ /* 0x000fe4000f8e0214 */
[----:B------:R-:W-:Y:S02]  /*15b0*/  USEL UR8, UR4, UR8, !UP2 ;  /* 0x0000000804087287 */ /* 0x000fe4000d000000 */
[----:B------:R-:W-:Y:S02]  /*15c0*/  @!UP0 USHF.R.U32.HI UR7, URZ, UR9, UR7 ;  /* 0x00000009ff078299 */ /* 0x000fe40008011607 */
[----:B------:R-:W-:Y:S02]  /*15d0*/  UIADD3 UR9, UPT, UPT, -UR8, URZ, URZ ;  /* 0x000000ff08097290 */ /* 0x000fe4000fffe1ff */
[----:B------:R-:W-:Y:S02]  /*15e0*/  @!UP0 USEL UR7, UR5, UR7, !UP2 ;  /* 0x0000000705078287 */ /* 0x000fe4000d000000 */
[----:B------:R-:W-:-:S02]  /*15f0*/  UIMAD UR9, UR21, UR9, UR4 ;  /* 0x00000009150972a4 */ /* 0x000fc4000f8e0204 */
[----:B------:R-:W-:Y:S02]  /*1600*/  @!UP0 UIADD3 UR8, UPT, UPT, UR8, -UR7, URZ ;  /* 0x8000000708088290 */ /* 0x000fe4000fffe0ff */
[----:B------:R-:W-:Y:S02]  /*1610*/  @!UP0 UIMAD UR6, UR9, UR6, UR7 ;  /* 0x00000006090682a4 */ /* 0x000fe4000f8e0207 */
[----:B------:R-:W-:Y:S02]  /*1620*/  @!UP0 UIMAD UR4, UR8, UR21, UR5 ;  /* 0x00000015080482a4 */ /* 0x000fe4000f8e0205 */
[----:B------:R-:W-:Y:S02]  /*1630*/  UIMAD UR16, UR28, UR11, UR16 ;  /* 0x0000000b1c1072a4 */ /* 0x000fe4000f8e0210 */
[----:B------:R-:W-:Y:S01]  /*1640*/  UIMAD UR20, UR4, UR14, UR20 ;  /* 0x0000000e041472a4 */ /* 0x000fe2000f8e0214 */
[----:B------:R-:W-:Y:S02]  /*1650*/  @!UP0 UMOV UR5, UR6 ;  /* 0x0000000600058c82 */ /* 0x000fe40008000000 */
[----:B------:R-:W-:-:S12]  /*1660*/  UIMAD UR16, UR5, UR28, UR16 ;  /* 0x0000001c051072a4 */ /* 0x000fd8000f8e0210 */
.L_x_18:
[----:B------:R-:W-:Y:S02]  /*1670*/  UISETP.NE.AND UP1, UPT, UR29, 0x1, UPT ;  /* 0x000000011d00788c */ /* 0x000fe4000bf25270 */
[----:B------:R-:W-:Y:S02]  /*1680*/  ULOP3.LUT UR27, UR27, 0xffff, URZ, 0xc0, !UPT ;  /* 0x0000ffff1b1b7892 */ /* 0x000fe4000f8ec0ff */
[----:B------:R-:W-:Y:S02]  /*1690*/  ULOP3.LUT UR26, UR26, 0xffff, URZ, 0xc0, !UPT ;  /* 0x0000ffff1a1a7892 */ /* 0x000fe4000f8ec0ff */
[----:B------:R-:W-:Y:S02]  /*16a0*/  UISETP.NE.AND UP0, UPT, UR17, 0x2, UPT ;  /* 0x000000021100788c */ /* 0x000fe4000bf05270 */
[----:B------:R-:W-:Y:S02]  /*16b0*/  ULOP3.LUT UR31, UR31, 0x1000, URZ, 0xc0, !UPT ;  /* 0x000010001f1f7892 */ /* 0x000fe4000f8ec0ff */
[----:B------:R-:W-:-:S02]  /*16c0*/  ULOP3.LUT UR30, UR30, 0x6000, URZ, 0xc0, !UPT ;  /* 0x000060001e1e7892 */ /* 0x000fc4000f8ec0ff */
[----:B------:R-:W-:Y:S02]  /*16d0*/  USHF.L.U32 UR27, UR34, UR27, URZ ;  /* 0x0000001b221b7299 */ /* 0x000fe400080006ff */
[----:B------:R-:W-:Y:S01]  /*16e0*/  USHF.L.U32 UR26, UR33, UR26, URZ ;  /* 0x0000001a211a7299 */ /* 0x000fe200080006ff */
[----:B------:R-:W-:Y:S11]  /*16f0*/  BRA.U UP1, `(.L_x_19) ;  /* 0x0000000101447547 */ /* 0x000ff6000b800000 */
[----:B------:R-:W2:Y:S01]  /*1700*/  LDCU.128 UR8, c[0x0][0xb10] ;  /* 0x00016200ff0877ac */ /* 0x000ea20008000c00 */
[----:B------:R-:W3:Y:S01]  /*1710*/  LDCU UR12, c[0x0][0xb0c] ;  /* 0x00016180ff0c77ac */ /* 0x000ee20008000800 */
[----:B------:R-:W4:Y:S01]  /*1720*/  LDCU UR13, c[0x0][0xb20] ;  /* 0x00016400ff0d77ac */ /* 0x000f220008000800 */
[----:B--2---:R-:W-:Y:S02]  /*1730*/  UIMAD.WIDE.U32 UR6, UR16, UR8, URZ ;  /* 0x00000008100672a5 */ /* 0x004fe4000f8e00ff */
[----:B------:R-:W-:Y:S02]  /*1740*/  UIMAD.WIDE.U32 UR4, UR20, UR11, URZ ;  /* 0x0000000b140472a5 */ /* 0x000fe4000f8e00ff */
[----:B---3--:R-:W-:Y:S02]  /*1750*/  UISETP.NE.AND UP2, UPT, UR12, 0x1, UPT ;  /* 0x000000010c00788c */ /* 0x008fe4000bf45270 */
[----:B------:R-:W-:Y:S01]  /*1760*/  UISETP.NE.AND UP1, UPT, UR10, 0x1, UPT ;  /* 0x000000010a00788c */ /* 0x000fe2000bf25270 */
[----:B------:R-:W-:-:S02]  /*1770*/  UMOV UR6, UR7 ;  /* 0x0000000700067c82 */ /* 0x000fc40008000000 */
[----:B------:R-:W-:Y:S01]  /*1780*/  UMOV UR4, UR5 ;  /* 0x0000000500047c82 */ /* 0x000fe20008000000 */
[----:B------:R-:W-:Y:S02]  /*1790*/  USHF.R.U32.HI UR6, URZ, UR9, UR6 ;  /* 0x00000009ff067299 */ /* 0x000fe40008011606 */
[----:B----4-:R-:W-:Y:S02]  /*17a0*/  USHF.R.U32.HI UR4, URZ, UR13, UR4 ;  /* 0x0000000dff047299 */ /* 0x010fe40008011604 */
[----:B------:R-:W-:Y:S02]  /*17b0*/  USEL UR5, UR16, UR6, !UP2 ;  /* 0x0000000610057287 */ /* 0x000fe4000d000000 */
[----:B------:R-:W-:-:S04]  /*17c0*/  USEL UR4, UR20, UR4, !UP1 ;  /* 0x0000000414047287 */ /* 0x000fc8000c800000 */
[----:B------:R-:W-:Y:S02]  /*17d0*/  UIADD3 UR6, UPT, UPT, UR5, -UR4, URZ ;  /* 0x8000000405067290 */ /* 0x000fe4000fffe0ff */
[----:B------:R-:W-:Y:S02]  /*17e0*/  UIADD3 UR4, UPT, UPT, -UR5, UR4, URZ ;  /* 0x0000000405047290 */ /* 0x000fe4000fffe1ff */
[----:B------:R-:W-:Y:S02]  /*17f0*/  UIMAD UR20, UR6, UR10, UR20 ;  /* 0x0000000a061472a4 */ /* 0x000fe4000f8e0214 */
[----:B------:R-:W-:-:S12]  /*1800*/  UIMAD UR16, UR4, UR12, UR16 ;  /* 0x0000000c041072a4 */ /* 0x000fd8000f8e0210 */
.L_x_19:
[----:B------:R-:W-:Y:S05]  /*1810*/  BRA.U !UP5, `(.L_x_20) ;  /* 0x000000010d0c7547 */ /* 0x000fea000b800000 */
[----:B------:R-:W-:Y:S01]  /*1820*/  UCGABAR_WAIT ;  /* 0x0000000000007dc7 */ /* 0x000fe20008000000 */
[----:B------:R-:W-:Y:S01]  /*1830*/  CCTL.IVALL ;  /* 0x00000000ff00798f */ /* 0x000fe20002000000 */
[----:B------:R-:W-:Y:S05]  /*1840*/  BRA `(.L_x_21) ;  /* 0x0000000000047947 */ /* 0x000fea0003800000 */
.L_x_20:
[----:B------:R-:W-:Y:S06]  /*1850*/  BAR.SYNC.DEFER_BLOCKING 0x0 ;  /* 0x0000000000007b1d */ /* 0x000fec0000010000 */
.L_x_21:
[----:B------:R-:W-:Y:S05]  /*1860*/  BRA.U UP0, `(.L_x_22) ;  /* 0x0000001100ec7547 */ /* 0x000fea000b800000 */
[----:B------:R-:W2:Y:S01]  /*1870*/  LDCU UR7, c[0x0][0x38c] ;  /* 0x00007180ff0777ac */ /* 0x000ea20008000800 */
[----:B------:R-:W3:Y:S01]  /*1880*/  S2UR UR8, SR_CgaCtaId ;  /* 0x00000000000879c3 */ /* 0x000ee20000008800 */
[----:B------:R-:W-:Y:S01]  /*1890*/  PLOP3.LUT P1, PT, PT, PT, UP3, 0x80, 0x8 ;  /* 0x000000000008781c */ /* 0x000fe20003f2f038 */
[----:B------:R-:W-:Y:S01]  /*18a0*/  IMAD.MOV.U32 R12, RZ, RZ, 0x1 ;  /* 0x00000001ff0c7424 */ /* 0x000fe200078e00ff */
[----:B------:R-:W-:Y:S01]  /*18b0*/  UMOV UR21, 0x400 ;  /* 0x0000040000157882 */ /* 0x000fe20000000000 */
[----:B------:R-:W-:Y:S01]  /*18c0*/  USHF.L.U32 UR5, UR32, 0x5, URZ ;  /* 0x0000000520057899 */ /* 0x000fe200080006ff */
[----:B------:R-:W-:Y:S01]  /*18d0*/  ISETP.EQ.OR P2, PT, R0, RZ, P3 ;  /* 0x000000ff0000720c */ /* 0x000fe20001f42670 */
[----:B------:R-:W-:Y:S01]  /*18e0*/  UISETP.NE.AND UP1, UPT, UR17, URZ, UPT ;  /* 0x000000ff1100728c */ /* 0x000fe2000bf25270 */
[----:B------:R-:W-:Y:S02]  /*18f0*/  PLOP3.LUT P1, PT, P1, PT, PT, 0x8, 0x80 ;  /* 0x000000000080781c */ /* 0x000fe40000f2e170 */
[----:B------:R-:W-:Y:S01]  /*1900*/  CS2R R10, SRZ ;  /* 0x00000000000a7805 */ /* 0x000fe2000001ff00 */
[----:B------:R-:W-:Y:S01]  /*1910*/  IMAD.MOV.U32 R9, RZ, RZ, RZ ;  /* 0x000000ffff097224 */ /* 0x000fe200078e00ff */
[----:B------:R-:W4:Y:S01]  /*1920*/  LDCU UR43, c[0x0][0x370] ;  /* 0x00006e00ff2b77ac */ /* 0x000f220008000800 */
[----:B------:R-:W-:Y:S01]  /*1930*/  IMAD.MOV.U32 R8, RZ, RZ, 0x1 ;  /* 0x00000001ff087424 */ /* 0x000fe200078e00ff */
[----:B------:R-:W1:Y:S01]  /*1940*/  LDCU.64 UR28, c[0x0][0x348] ;  /* 0x00006900ff1c77ac */ /* 0x000e620008000a00 */
[----:B--2---:R-:W-:-:S02]  /*1950*/  UIADD3 UR6, UPT, UPT, UR7, 0x7f, URZ ;  /* 0x0000007f07067890 */ /* 0x004fc4000fffe0ff */
[----:B------:R-:W-:Y:S02]  /*1960*/  UIADD3 UR49, UPT, UPT, UR7, 0xfe, URZ ;  /* 0x000000fe07317890 */ /* 0x000fe4000fffe0ff */
[----:B------:R-:W-:Y:S02]  /*1970*/  USHF.R.S32.HI UR4, URZ, 0x1f, UR6 ;  /* 0x0000001fff047899 */ /* 0x000fe40008011406 */
[----:B---3--:R-:W-:Y:S02]  /*1980*/  ULEA UR21, UR8, UR21, 0x18 ;  /* 0x0000001508157291 */ /* 0x008fe4000f8ec0ff */
[----:B------:R-:W-:Y:S02]  /*1990*/  ULEA.HI UR4, UR4, UR6, URZ, 0x7 ;  /* 0x0000000604047291 */ /* 0x000fe4000f8f38ff */
[----:B------:R-:W-:Y:S02]  /*19a0*/  UIADD3 UR6, UPT, UPT, UR7, -0x1, URZ ;  /* 0xffffffff07067890 */ /* 0x000fe4000fffe0ff */
[----:B------:R-:W-:-:S02]  /*19b0*/  USHF.R.S32.HI UR45, URZ, 0x7, UR4 ;  /* 0x00000007ff2d7899 */ /* 0x000fc40008011404 */
[----:B------:R-:W-:Y:S02]  /*19c0*/  UISETP.GE.U32.AND UP2, UPT, UR6, -0xff, UPT ;  /* 0xffffff010600788c */ /* 0x000fe4000bf46070 */
[----:B------:R-:W-:Y:S01]  /*19d0*/  UISETP.LT.U32.AND UP0, UPT, UR45, 0x5, UPT ;  /* 0x000000052d00788c */ /* 0x000fe2000bf01070 */
[----:B------:R-:W2:Y:S03]  /*19e0*/  LDCU UR41, c[0x0][0x374] ;  /* 0x00006e80ff2977ac */ /* 0x000ea60008000800 */
[----:B------:R-:W-:Y:S02]  /*19f0*/  USEL UR44, UR45, 0x5, UP0 ;  /* 0x000000052d2c7887 */ /* 0x000fe40008000000 */
[----:B------:R-:W-:Y:S02]  /*1a00*/  ULOP3.LUT UR46, UR5, 0x20, URZ, 0xe2, !UPT ;  /* 0x00000020052e7892 */ /* 0x000fe4000f8ee2ff */
[----:B------:R-:W-:-:S02]  /*1a10*/  UIADD3 UR24, UPT, UPT, UR44, -0x1, URZ ;  /* 0xffffffff2c187890 */ /* 0x000fc4000fffe0ff */
[----:B------:R-:W-:Y:S02]  /*1a20*/  @UP2 UIADD3 UR24, UPT, UPT, UR44, URZ, URZ ;  /* 0x000000ff2c182290 */ /* 0x000fe4000fffe0ff */
[----:B------:R-:W-:Y:S02]  /*1a30*/  USEL UR25, UR48, 0x2, UP1 ;  /* 0x0000000230197887 */ /* 0x000fe40008800000 */
[----:B------:R-:W-:Y:S02]  /*1a40*/  UIADD3 UR38, UPT, UPT, UR21, 0x6400, UR31 ;  /* 0x0000640015267890 */ /* 0x000fe4000fffe01f */
[----:B------:R-:W-:Y:S02]  /*1a50*/  UIADD3 UR37, UPT, UPT, UR21, 0x10400, UR30 ;  /* 0x0001040015257890 */ /* 0x000fe4000fffe01e */
[----:B------:R-:W-:Y:S02]  /*1a60*/  UIADD3 UR47, UPT, UPT, UR45, -UR44, URZ ;  /* 0x8000002c2d2f7290 */ /* 0x000fe4000fffe0ff */
[----:B------:R-:W-:Y:S01]  /*1a70*/  UIADD3 UR24, UPT, UPT, UR24, 0x1, URZ ;  /* 0x0000000118187890 */ /* 0x000fe2000fffe0ff */
[----:B-12-4-:R-:W-:-:S11]  /*1a80*/  UMOV UR7, URZ ;  /* 0x000000ff00077c82 */ /* 0x016fd60008000000 */
.L_x_42:
[----:B-1----:R-:W1:Y:S02]  /*1a90*/  S2UR UR4, SR_CgaCtaId ;  /* 0x00000000000479c3 */ /* 0x002e640000008800 */
[----:B-1----:R-:W-:-:S09]  /*1aa0*/  UISETP.NE.AND UP0, UPT, UR4, URZ, UPT ;  /* 0x000000ff0400728c */ /* 0x002fd2000bf05270 */
[----:B------:R-:W-:Y:S05]  /*1ab0*/  BRA.U UP0, `(.L_x_23) ;  /* 0x0000000100287547 */ /* 0x000fea000b800000 */
[----:B------:R-:W-:Y:S02]  /*1ac0*/  LEA R0, R9, UR21, 0x3 ;  /* 0x0000001509007c11 */ /* 0x000fe4000f8e18ff */
[----:B------:R-:W-:-:S04]  /*1ad0*/  SHF.L.U32 R3, R8, 0x1f, RZ ;  /* 0x0000001f08037819 */ /* 0x000fc800000006ff */
[----:B------:R-:W1:Y:S02]  /*1ae0*/  SYNCS.PHASECHK.TRANS64.TRYWAIT P0, [R0+URZ+0x110], R3 ;  /* 0x00011003000075a7 */ /* 0x000e6400080011ff */
[----:B-1----:R-:W-:Y:S05]  /*1af0*/  @!P0 BRA `(.L_x_24) ;  /* 0x0000007c00b88947 */ /* 0x002fea0003800000 */
.L_x_133:
[----:B------:R2:W-:Y:S01]  /*1b00*/  SYNCS.ARRIVE.TRANS64.A1T0 RZ, [R0+URZ+0x100], RZ ;  /* 0x000100ff00ff79a7 */ /* 0x0005e200081000ff */
[----:B------:R-:W-:-:S05]  /*1b10*/  VIADD R9, R9, 0x1 ;  /* 0x0000000109097836 */ /* 0x000fca0000000000 */
[----:B------:R-:W-:-:S04]  /*1b20*/  ISETP.NE.AND P0, PT, R9, 0x2, PT ;  /* 0x000000020900780c */ /* 0x000fc80003f05270 */
[----:B-1----:R-:W-:Y:S02]  /*1b30*/  SEL R3, RZ, 0x1, P0 ;  /* 0x00000001ff037807 */ /* 0x002fe40000000000 */
[----:B------:R-:W-:Y:S02]  /*1b40*/  SEL R9, R9, RZ, P0 ;  /* 0x000000ff09097207 */ /* 0x000fe40000000000 */
[----:B------:R-:W-:-:S07]  /*1b50*/  LOP3.LUT R8, R8, R3, RZ, 0x3c, !PT ;  /* 0x0000000308087212 */ /* 0x000fce00078e3cff */
.L_x_23:
[----:B------:R-:W-:Y:S01]  /*1b60*/  ULEA UR4, UR7, UR21, 0x3 ;  /* 0x0000001507047291 */ /* 0x000fe2000f8e18ff */
[----:B--2---:R-:W-:Y:S01]  /*1b70*/  SHF.L.U32 R0, R12, 0x1f, RZ ;  /* 0x0000001f0c007819 */ /* 0x004fe200000006ff */
[----:B------:R-:W-:Y:S02]  /*1b80*/  UISETP.GE.U32.AND UP0, UPT, UR49, 0xff, UPT ;  /* 0x000000ff3100788c */ /* 0x000fe4000bf06070 */
[----:B------:R-:W-:Y:S02]  /*1b90*/  ULEA UR11, UR20, UR50, 0x2 ;  /* 0x00000032140b7291 */ /* 0x000fe4000f8e10ff */
[----:B------:R-:W-:Y:S02]  /*1ba0*/  ULEA UR35, UR16, UR46, 0x6 ;  /* 0x0000002e10237291 */ /* 0x000fe4000f8e30ff */
[----:B------:R-:W-:Y:S01]  /*1bb0*/  USHF.L.U32 UR11, UR11, 0x6, URZ ;  /* 0x000000060b0b7899 */ /* 0x000fe200080006ff */
[----:B------:R1:W2:Y:S01]  /*1bc0*/  SYNCS.PHASECHK.TRANS64.TRYWAIT P0, [UR4+0x28], R0 ;  /* 0x00002800ff0075a7 */ /* 0x0002a20008001104 */
[----:B------:R-:W-:Y:S01]  /*1bd0*/  UMOV UR6, URZ ;  /* 0x000000ff00067c82 */ /* 0x000fe20008000000 */
[----:B------:R-:W-:Y:S09]  /*1be0*/  BRA.U !UP0, `(.L_x_25) ;  /* 0x0000000108c07547 */ /* 0x000ff2000b800000 */
[----:B------:R-:W-:Y:S01]  /*1bf0*/  UMOV UR13, URZ ;  /* 0x000000ff000d7c82 */ /* 0x000fe20008000000 */
[----:B------:R-:W-:-:S05]  /*1c00*/  UMOV UR4, UR7 ;  /* 0x0000000700047c82 */ /* 0x000fca0008000000 */
.L_x_31:
[----:B------:R-:W-:Y:S01]  /*1c10*/  ULEA UR33, UR4, UR21, 0x3 ;  /* 0x0000001504217291 */ /* 0x000fe2000f8e18ff */
[----:B--2---:R-:W-:Y:S01]  /*1c20*/  @!P3 MOV R2, 0xa000 ;  /* 0x0000a0000002b802 */ /* 0x004fe20000000f00 */
[----:B--2-4-:R-:W-:Y:S10]  /*1c30*/  @P0 BRA `(.L_x_26) ;  /* 0x00000000000c0947 */ /* 0x014ff40003800000 */
[----:B------:R-:W-:-:S04]  /*1c40*/  SHF.L.U32 R3, R12, 0x1f, RZ ;  /* 0x0000001f0c037819 */ /* 0x000fc800000006ff */
[----:B------:R-:W2:Y:S02]  /*1c50*/  SYNCS.PHASECHK.TRANS64.TRYWAIT P0, [UR33+0x28], R3 ;  /* 0x00002803ff0075a7 */ /* 0x000ea40008001121 */
[----:B--2---:R-:W-:Y:S05]  /*1c60*/  @!P0 BRA `(.L_x_27) ;  /* 0x0000007c00708947 */ /* 0x004fea0003800000 */
.L_x_26:
[----:B------:R2:W-:Y:S01]  /*1c70*/  @!P3 SYNCS.ARRIVE.TRANS64 RZ, [UR33], R2 ;  /* 0x00000002ffffb9a7 */ /* 0x0005e20008000021 */
[----:B------:R-:W-:-:S04]  /*1c80*/  ULOP3.LUT UR5, UR25, 0x2, URZ, 0xfc, !UPT ;  /* 0x0000000219057892 */ /* 0x000fc8000f8efcff */
[----:B------:R-:W-:-:S09]  /*1c90*/  UISETP.NE.AND UP0, UPT, UR5, 0x2, UPT ;  /* 0x000000020500788c */ /* 0x000fd2000bf05270 */
[----:B------:R-:W-:Y:S05]  /*1ca0*/  BRA.U UP0, `(.L_x_28) ;  /* 0x0000000100047547 */ /* 0x000fea000b800000 */
[----:B------:R-:W-:Y:S05]  /*1cb0*/  BPT.TRAP 0x1 ;  /* 0x000000040000795c */ /* 0x000fea0000300000 */
.L_x_28:
[----:B------:R-:W-:Y:S04]  /*1cc0*/  BSSY.RECONVERGENT B0, `(.L_x_29) ;  /* 0x0000003000007945 */ /* 0x000fe80003800200 */
[----:B------:R-:W-:Y:S05]  /*1cd0*/  @P2 BRA `(.L_x_30) ;  /* 0x0000000000042947 */ /* 0x000fea0003800000 */
[----:B------:R-:W-:Y:S05]  /*1ce0*/  BPT.TRAP 0x1 ;  /* 0x000000040000795c */ /* 0x000fea0000300000 */
.L_x_30:
[----:B------:R-:W-:Y:S05]  /*1cf0*/  BSYNC.RECONVERGENT B0 ;  /* 0x0000000000007941 */ /* 0x000fea0003800200 */
.L_x_29:
[----:B------:R-:W-:Y:S02]  /*1d00*/  UIADD3 UR5, UPT, UPT, UR4, 0x1, URZ ;  /* 0x0000000104057890 */ /* 0x000fe4000fffe0ff */
[----:B------:R-:W-:Y:S02]  /*1d10*/  ULEA UR32, UR4, UR31, 0xd ;  /* 0x0000001f04207291 */ /* 0x000fe4000f8e68ff */
[----:B------:R-:W-:Y:S02]  /*1d20*/  UISETP.NE.AND UP0, UPT, UR5, 0x5, UPT ;  /* 0x000000050500788c */ /* 0x000fe4000bf05270 */
[----:B------:R-:W-:Y:S02]  /*1d30*/  ULEA UR8, UR4, UR30, 0xf ;  /* 0x0000001e04087291 */ /* 0x000fe4000f8e78ff */
[----:B------:R-:W-:Y:S02]  /*1d40*/  USEL UR6, URZ, 0x1, UP0 ;  /* 0x00000001ff067887 */ /* 0x000fe40008000000 */
[----:B------:R-:W-:-:S02]  /*1d50*/  USEL UR7, UR5, URZ, UP0 ;  /* 0x000000ff05077287 */ /* 0x000fc40008000000 */
[----:B------:R-:W-:Y:S02]  /*1d60*/  UIADD3 UR4, UP0, UPT, UR28, 0x180, URZ ;  /* 0x000001801c047890 */ /* 0x000fe4000ff1e0ff */
[----:B------:R-:W-:Y:S01]  /*1d70*/  ULEA UR5, UR7, UR21, 0x3 ;  /* 0x0000001507057291 */ /* 0x000fe2000f8e18ff */
[----:B------:R-:W-:Y:S01]  /*1d80*/  LOP3.LUT R12, R12, UR6, RZ, 0x3c, !PT ;  /* 0x000000060c0c7c12 */ /* 0x000fe2000f8e3cff */
[----:B------:R-:W-:Y:S02]  /*1d90*/  USHF.L.U32 UR34, UR13, 0x7, URZ ;  /* 0x000000070d227899 */ /* 0x000fe400080006ff */
[----:B------:R-:W-:Y:S01]  /*1da0*/  UIADD3 UR13, UPT, UPT, UR13, 0x1, URZ ;  /* 0x000000010d0d7890 */ /* 0x000fe2000fffe0ff */
[----:B-1----:R-:W-:Y:S01]  /*1db0*/  SHF.L.U32 R0, R12, 0x1f, RZ ;  /* 0x0000001f0c007819 */ /* 0x002fe200000006ff */
[----:B------:R-:W-:Y:S02]  /*1dc0*/  UIADD3 UR14, UP1, UPT, UR28, 0x80, URZ ;  /* 0x000000801c0e7890 */ /* 0x000fe4000ff3e0ff */
[----:B------:R-:W-:Y:S01]  /*1dd0*/  UIADD3 UR32, UPT, UPT, UR21, 0x6400, UR32 ;  /* 0x0000640015207890 */ /* 0x000fe2000fffe020 */
[----:B------:R3:W4:Y:S01]  /*1de0*/  SYNCS.PHASECHK.TRANS64.TRYWAIT P0, [UR5+0x28], R0 ;  /* 0x00002800ff0075a7 */ /* 0x0007220008001105 */
[----:B------:R-:W-:-:S02]  /*1df0*/  UIADD3.X UR5, UPT, UPT, URZ, UR29, URZ, UP0, !UPT ;  /* 0x0000001dff057290 */ /* 0x000fc400087fe4ff */
[----:B------:R-:W-:Y:S02]  /*1e00*/  UISETP.NE.AND UP0, UPT, UR13, UR24, UPT ;  /* 0x000000180d00728c */ /* 0x000fe4000bf05270 */
[----:B------:R-:W-:Y:S02]  /*1e10*/  UIADD3.X UR15, UPT, UPT, URZ, UR29, URZ, UP1, !UPT ;  /* 0x0000001dff0f7290 */ /* 0x000fe40008ffe4ff */
[----:B------:R-:W-:Y:S02]  /*1e20*/  UPRMT UR16, URZ, 0x5410, UR27 ;  /* 0x00005410ff107896 */ /* 0x000fe4000800001b */
[----:B------:R-:W-:Y:S02]  /*1e30*/  UIADD3 UR8, UPT, UPT, UR21, 0x10400, UR8 ;  /* 0x0001040015087890 */ /* 0x000fe4000fffe008 */
[----:B------:R-:W-:Y:S01]  /*1e40*/  UPRMT UR6, URZ, 0x5410, UR26 ;  /* 0x00005410ff067896 */ /* 0x000fe2000800001a */
[----:B------:R-:W-:Y:S01]  /*1e50*/  UMOV UR18, 0x0 ;  /* 0x0000000000127882 */ /* 0x000fe20000000000 */
[----:B------:R-:W-:Y:S01]  /*1e60*/  UMOV UR19, 0x10000000 ;  /* 0x1000000000137882 */ /* 0x000fe20000000000 */
[----:B------:R-:W-:Y:S01]  /*1e70*/  UMOV UR12, UR36 ;  /* 0x00000024000c7c82 */ /* 0x000fe20008000000 */
[----:B------:R-:W-:Y:S01]  /*1e80*/  UMOV UR9, UR33 ;  /* 0x0000002100097c82 */ /* 0x000fe20008000000 */
[----:B------:R-:W-:Y:S01]  /*1e90*/  UMOV UR10, UR34 ;  /* 0x00000022000a7c82 */ /* 0x000fe20008000000 */
[----:B------:R-:W-:Y:S03]  /*1ea0*/  UTMALDG.3D.MULTICAST [UR32], [UR14], UR16, desc[UR18] ;  /* 0x000012200e0073b4 */ /* 0x000fe60008011810 */
[----:B------:R1:W-:Y:S02]  /*1eb0*/  UTMALDG.3D.MULTICAST [UR8], [UR4], UR6, desc[UR18] ;  /* 0x00001208040073b4 */ /* 0x0003e40008011806 */
[----:B-1----:R-:W-:Y:S01]  /*1ec0*/  UMOV UR6, UR24 ;  /* 0x0000001800067c82 */ /* 0x002fe20008000000 */
[----:B------:R-:W-:Y:S01]  /*1ed0*/  UMOV UR4, UR7 ;  /* 0x0000000700047c82 */ /* 0x000fe20008000000 */
[----:B---3--:R-:W-:Y:S05]  /*1ee0*/  BRA.U UP0, `(.L_x_31) ;  /* 0xfffffffd00487547 */ /* 0x008fea000b83ffff */
.L_x_25:
[----:B------:R-:W-:Y:S01]  /*1ef0*/  ULEA UR4, UR7, UR21, 0x3 ;  /* 0x0000001507047291 */ /* 0x000fe2000f8e18ff */
[----:B-1----:R-:W-:Y:S01]  /*1f00*/  SHF.L.U32 R0, R12, 0x1f, RZ ;  /* 0x0000001f0c007819 */ /* 0x002fe200000006ff */
[----:B------:R-:W-:Y:S01]  /*1f10*/  @!P1 SYNCS.ARRIVE.TRANS64.A1T0 RZ, [UR21+0x98], RZ ;  /* 0x000098ffffff99a7 */ /* 0x000fe20008100015 */
[----:B------:R-:W-:-:S06]  /*1f20*/  UISETP.GT.AND UP0, UPT, UR45, UR44, UPT ;  /* 0x0000002c2d00728c */ /* 0x000fcc000bf04270 */
[----:B--2-4-:R1:W2:Y:S03]  /*1f30*/  SYNCS.PHASECHK.TRANS64.TRYWAIT P0, [UR4+0x28], R0 ;  /* 0x00002800ff0075a7 */ /* 0x0142a60008001104 */
[----:B------:R-:W-:Y:S05]  /*1f40*/  BRA.U !UP0, `(.L_x_32) ;  /* 0x0000000108bc7547 */ /* 0x000fea000b800000 */
[----:B------:R-:W-:Y:S01]  /*1f50*/  UIADD3 UR13, UPT, UPT, UR47, UR6, URZ ;  /* 0x000000062f0d7290 */ /* 0x000fe2000fffe0ff */
[----:B------:R-:W-:-:S11]  /*1f60*/  UMOV UR4, UR7 ;  /* 0x0000000700047c82 */ /* 0x000fd60008000000 */
.L_x_38:
[----:B------:R-:W-:Y:S01]  /*1f70*/  ULEA UR17, UR4, UR21, 0x3 ;  /* 0x0000001504117291 */ /* 0x000fe2000f8e18ff */
[----:B--2---:R-:W-:Y:S01]  /*1f80*/  @!P3 MOV R2, 0xa000 ;  /* 0x0000a0000002b802 */ /* 0x004fe20000000f00 */
[----:B--2-4-:R-:W-:Y:S10]  /*1f90*/  @P0 BRA `(.L_x_33) ;  /* 0x00000000000c0947 */ /* 0x014ff40003800000 */
[----:B------:R-:W-:-:S04]  /*1fa0*/  SHF.L.U32 R3, R12, 0x1f, RZ ;  /* 0x0000001f0c037819 */ /* 0x000fc800000006ff */
[----:B------:R-:W2:Y:S02]  /*1fb0*/  SYNCS.PHASECHK.TRANS64.TRYWAIT P0, [UR17+0x28], R3 ;  /* 0x00002803ff0075a7 */ /* 0x000ea40008001111 */
[----:B--2---:R-:W-:Y:S05]  /*1fc0*/  @!P0 BRA `(.L_x_34) ;  /* 0x0000007800b08947 */ /* 0x004fea0003800000 */
.L_x_33:
[----:B------:R2:W-:Y:S01]  /*1fd0*/  @!P3 SYNCS.ARRIVE.TRANS64 RZ, [UR17], R2 ;  /* 0x00000002ffffb9a7 */ /* 0x0005e20008000011 */
[----:B------:R-:W-:-:S04]  /*1fe0*/  ULOP3.LUT UR5, UR25, 0x2, URZ, 0xfc, !UPT ;  /* 0x0000000219057892 */ /* 0x000fc8000f8efcff */
[----:B------:R-:W-:-:S09]  /*1ff0*/  UISETP.NE.AND UP0, UPT, UR5, 0x2, UPT ;  /* 0x000000020500788c */ /* 0x000fd2000bf05270 */
[----:B------:R-:W-:Y:S05]  /*2000*/  BRA.U UP0, `(.L_x_35) ;  /* 0x0000000100047547 */ /* 0x000fea000b800000 */
[----:B------:R-:W-:Y:S05]  /*2010*/  BPT.TRAP 0x1 ;  /* 0x000000040000795c */ /* 0x000fea0000300000 */
.L_x_35:
[----:B------:R-:W-:Y:S04]  /*2020*/  BSSY.RECONVERGENT B0, `(.L_x_36) ;  /* 0x0000003000007945 */ /* 0x000fe80003800200 */
[----:B------:R-:W-:Y:S05]  /*2030*/  @P2 BRA `(.L_x_37) ;  /* 0x0000000000042947 */ /* 0x000fea0003800000 */
[----:B------:R-:W-:Y:S05]  /*2040*/  BPT.TRAP 0x1 ;  /* 0x000000040000795c */ /* 0x000fea0000300000 */
.L_x_37:
[----:B------:R-:W-:Y:S05]  /*2050*/  BSYNC.RECONVERGENT B0 ;  /* 0x0000000000007941 */ /* 0x000fea0003800200 */
.L_x_36:
[----:B------:R-:W-:Y:S02]  /*2060*/  UIADD3 UR5, UPT, UPT, UR4, 0x1, URZ ;  /* 0x0000000104057890 */ /* 0x000fe4000fffe0ff */
[----:B------:R-:W-:Y:S02]  /*2070*/  UIADD3 UR14, UP1, UPT, UR28, 0x80, URZ ;  /* 0x000000801c0e7890 */ /* 0x000fe4000ff3e0ff */
[----:B------:R-:W-:Y:S02]  /*2080*/  UISETP.NE.AND UP0, UPT, UR5, 0x5, UPT ;  /* 0x000000050500788c */ /* 0x000fe4000bf05270 */
[----:B------:R-:W-:Y:S02]  /*2090*/  ULEA UR16, UR4, UR38, 0xd ;  /* 0x0000002604107291 */ /* 0x000fe4000f8e68ff */
[----:B------:R-:W-:Y:S02]  /*20a0*/  USEL UR8, URZ, 0x1, UP0 ;  /* 0x00000001ff087887 */ /* 0x000fe40008000000 */
[----:B------:R-:W-:-:S02]  /*20b0*/  USEL UR7, UR5, URZ, UP0 ;  /* 0x000000ff05077287 */ /* 0x000fc40008000000 */
[----:B------:R-:W-:Y:S02]  /*20c0*/  UIADD3 UR22, UP0, UPT, UR28, 0x180, URZ ;  /* 0x000001801c167890 */ /* 0x000fe4000ff1e0ff */
[----:B------:R-:W-:Y:S01]  /*20d0*/  ULEA UR5, UR7, UR21, 0x3 ;  /* 0x0000001507057291 */ /* 0x000fe2000f8e18ff */
[----:B------:R-:W-:Y:S01]  /*20e0*/  LOP3.LUT R12, R12, UR8, RZ, 0x3c, !PT ;  /* 0x000000080c0c7c12 */ /* 0x000fe2000f8e3cff */
[----:B------:R-:W-:Y:S02]  /*20f0*/  ULEA UR8, UR4, UR37, 0xf ;  /* 0x0000002504087291 */ /* 0x000fe4000f8e78ff */
[----:B------:R-:W-:Y:S01]  /*2100*/  USHF.L.U32 UR18, UR6, 0x7, URZ ;  /* 0x0000000706127899 */ /* 0x000fe200080006ff */
[----:B-1----:R-:W-:Y:S01]  /*2110*/  SHF.L.U32 R0, R12, 0x1f, RZ ;  /* 0x0000001f0c007819 */ /* 0x002fe200000006ff */
[----:B------:R-:W-:Y:S02]  /*2120*/  UPRMT UR4, URZ, 0x5410, UR27 ;  /* 0x00005410ff047896 */ /* 0x000fe4000800001b */
[----:B------:R-:W-:Y:S01]  /*2130*/  UIADD3.X UR15, UPT, UPT, URZ, UR29, URZ, UP1, !UPT ;  /* 0x0000001dff0f7290 */ /* 0x000fe20008ffe4ff */
[----:B------:R3:W4:Y:S01]  /*2140*/  SYNCS.PHASECHK.TRANS64.TRYWAIT P0, [UR5+0x28], R0 ;  /* 0x00002800ff0075a7 */ /* 0x0007220008001105 */
[----:B------:R-:W-:-:S02]  /*2150*/  UPRMT UR5, URZ, 0x5410, UR26 ;  /* 0x00005410ff057896 */ /* 0x000fc4000800001a */
[----:B------:R-:W-:Y:S01]  /*2160*/  UIADD3.X UR23, UPT, UPT, URZ, UR29, URZ, UP0, !UPT ;  /* 0x0000001dff177290 */ /* 0x000fe200087fe4ff */
[----:B------:R-:W-:Y:S01]  /*2170*/  UMOV UR32, 0x0 ;  /* 0x0000000000207882 */ /* 0x000fe20000000000 */
[----:B------:R-:W-:Y:S01]  /*2180*/  UMOV UR33, 0x10000000 ;  /* 0x1000000000217882 */ /* 0x000fe20000000000 */
[----:B------:R-:W-:Y:S01]  /*2190*/  UMOV UR19, UR35 ;  /* 0x0000002300137c82 */ /* 0x000fe20008000000 */
[----:B------:R-:W-:Y:S01]  /*21a0*/  UMOV UR20, UR36 ;  /* 0x0000002400147c82 */ /* 0x000fe20008000000 */
[----:B------:R-:W-:Y:S01]  /*21b0*/  UMOV UR12, UR36 ;  /* 0x00000024000c7c82 */ /* 0x000fe20008000000 */
[----:B------:R-:W-:Y:S01]  /*21c0*/  UMOV UR9, UR17 ;  /* 0x0000001100097c82 */ /* 0x000fe20008000000 */
[----:B------:R-:W-:Y:S01]  /*21d0*/  UMOV UR10, UR18 ;  /* 0x00000012000a7c82 */ /* 0x000fe20008000000 */
[----:B------:R1:W-:Y:S01]  /*21e0*/  UTMALDG.3D.MULTICAST [UR16], [UR14], UR4, desc[UR32] ;  /* 0x000020100e0073b4 */ /* 0x0003e20008011804 */
[----:B------:R-:W-:-:S04]  /*21f0*/  UIADD3 UR6, UPT, UPT, UR6, 0x1, URZ ;  /* 0x0000000106067890 */ /* 0x000fc8000fffe0ff */
[----:B------:R-:W-:Y:S01]  /*2200*/  UISETP.NE.AND UP0, UPT, UR6, UR13, UPT ;  /* 0x0000000d0600728c */ /* 0x000fe2000bf05270 */
[----:B------:R3:W-:Y:S01]  /*2210*/  UTMALDG.3D.MULTICAST [UR8], [UR22], UR5, desc[UR32] ;  /* 0x00002008160073b4 */ /* 0x0007e20008011805 */
[----:B-1----:R-:W-:-:S07]  /*2220*/  UMOV UR4, UR7 ;  /* 0x0000000700047c82 */ /* 0x002fce0008000000 */
[----:B---3--:R-:W-:Y:S05]  /*2230*/  BRA.U UP0, `(.L_x_38) ;  /* 0xfffffffd004c7547 */ /* 0x008fea000b83ffff */
.L_x_32:
[C---:B------:R-:W-:Y:S01]  /*2240*/  LEA R3, R11.reuse, UR21, 0x3 ;  /* 0x000000150b037c11 */ /* 0x040fe2000f8e18ff */
[----:B------:R-:W-:Y:S01]  /*2250*/  NOP ;  /* 0x0000000000007918 */ /* 0x000fe20000000000 */
[----:B-1----:R-:W-:Y:S02]  /*2260*/  SHF.L.U32 R0, R10, 0x1f, RZ ;  /* 0x0000001f0a007819 */ /* 0x002fe400000006ff */
[----:B------:R-:W-:Y:S02]  /*2270*/  LEA R5, R11, UR21, 0x4 ;  /* 0x000000150b057c11 */ /* 0x000fe4000f8e20ff */
[----:B--2-4-:R-:W1:Y:S02]  /*2280*/  SYNCS.PHASECHK.TRANS64.TRYWAIT P0, [R3+URZ+0xa0], R0 ;  /* 0x0000a000030075a7 */ /* 0x014e6400080011ff */
[----:B-1----:R-:W-:Y:S05]  /*2290*/  @!P0 BRA `(.L_x_39) ;  /* 0x0000007800148947 */ /* 0x002fea0003800000 */
.L_x_136:
[----:B------:R-:W2:Y:S01]  /*22a0*/  LDS.128 R4, [R5+0x130] ;  /* 0x0001300005047984 */ /* 0x000ea20000000c00 */
[----:B------:R-:W-:Y:S01]  /*22b0*/  UISETP.GE.AND UP0, UPT, UR42, 0x1, UPT ;  /* 0x000000012a00788c */ /* 0x000fe2000bf06270 */
[----:B------:R-:W-:Y:S01]  /*22c0*/  @!PT LDS RZ, [RZ] ;  /* 0x00000000fffff984 */ /* 0x000fe20000000800 */
[----:B------:R-:W-:Y:S01]  /*22d0*/  @!PT LDS RZ, [RZ] ;  /* 0x00000000fffff984 */ /* 0x000fe20000000800 */
[----:B------:R-:W-:Y:S01]  /*22e0*/  @!PT LDS RZ, [RZ] ;  /* 0x00000000fffff984 */ /* 0x000fe20000000800 */
[----:B------:R-:W-:Y:S01]  /*22f0*/  @!PT LDS RZ, [RZ] ;  /* 0x00000000fffff984 */ /* 0x000fe20000000800 */
[----:B------:R3:W-:Y:S06]  /*2300*/  MEMBAR.ALL.CTA ;  /* 0x0000000000007992 */ /* 0x0007ec0000008000 */
[----:B---3--:R-:W3:Y:S01]  /*2310*/  FENCE.VIEW.ASYNC.S ;  /* 0x00000000000073c6 */ /* 0x008ee20000000000 */
[----:B--2---:R-:W-:-:S13]  /*2320*/  LOP3.LUT P0, RZ, R6, 0x1, RZ, 0xc0, !PT ;  /* 0x0000000106ff7812 */ /* 0x004fda000780c0ff */
[----:B---3--:R-:W-:Y:S01]  /*2330*/  VOTEU.ANY UP1, P0 ;  /* 0x0000000000ff7886 */ /* 0x008fe20000020100 */
[----:B------:R-:W-:-:S13]  /*2340*/  PLOP3.LUT P0, PT, PT, PT, UP1, 0x80, 0x8 ;  /* 0x000000000008781c */ /* 0x000fda0003f0f018 */
[----:B-1----:R-:W-:Y:S02]  /*2350*/  @P0 LOP3.LUT R0, R5, 0xffff, RZ, 0xc0, !PT ;  /* 0x0000ffff05000812 */ /* 0x002fe400078ec0ff */
[----:B------:R-:W-:Y:S02]  /*2360*/  @P0 MOV R2, R4 ;  /* 0x0000000400020202 */ /* 0x000fe40000000f00 */
[----:B------:R-:W-:Y:S01]  /*2370*/  @P0 R2UR UR5, R0 ;  /* 0x00000000000502ca */ /* 0x000fe200000e0000 */
[----:B------:R-:W-:Y:S01]  /*2380*/  VIADD R0, R3, 0xb0 ;  /* 0x000000b003007836 */ /* 0x000fe20000000000 */
[----:B------:R-:W-:Y:S02]  /*2390*/  @P0 SHF.R.U32.HI R4, RZ, 0x10, R5 ;  /* 0x00000010ff040819 */ /* 0x000fe40000011605 */
[----:B------:R-:W-:Y:S02]  /*23a0*/  @P0 R2UR UR6, R2 ;  /* 0x00000000020602ca */ /* 0x000fe400000e0000 */
[----:B------:R-:W-:-:S02]  /*23b0*/  PRMT R0, RZ, 0x654, R0 ;  /* 0x00000654ff007816 */ /* 0x000fc40000000000 */
[----:B------:R-:W-:Y:S02]  /*23c0*/  @P0 R2UR UR4, R4 ;  /* 0x00000000040402ca */ /* 0x000fe400000e0000 */
[----:B------:R1:W-:Y:S03]  /*23d0*/  SYNCS.ARRIVE.TRANS64.RED.A1T0 RZ, [R0+URZ], RZ ;  /* 0x000000ff00ff79a7 */ /* 0x0003e600081004ff */
[----:B------:R-:W-:-:S04]  /*23e0*/  @UP1 UMOV UR39, UR5 ;  /* 0x0000000500271c82 */ /* 0x000fc80008000000 */
[----:B------:R-:W-:-:S04]  /*23f0*/  @UP1 UMOV UR40, UR6 ;  /* 0x0000000600281c82 */ /* 0x000fc80008000000 */
[----:B------:R-:W-:Y:S01]  /*2400*/  @UP1 UMOV UR36, UR4 ;  /* 0x0000000400241c82 */ /* 0x000fe20008000000 */
[----:B------:R-:W-:Y:S05]  /*2410*/  BRA.U !UP0, `(.L_x_40) ;  /* 0x0000000108d47547 */ /* 0x000fea000b800000 */
[----:B------:R-:W2:Y:S01]  /*2420*/  LDCU.128 UR12, c[0x0][0xb10] ;  /* 0x00016200ff0c77ac */ /* 0x000ea20008000c00 */
[----:B------:R-:W3:Y:S01]  /*2430*/  LDCU UR22, c[0x0][0xb20] ;  /* 0x00016400ff1677ac */ /* 0x000ee20008000800 */
[----:B------:R-:W4:Y:S01]  /*2440*/  LDCU UR20, c[0x0][0xb0c] ;  /* 0x00016180ff1477ac */ /* 0x000f220008000800 */
[----:B------:R-:W1:Y:S01]  /*2450*/  LDCU.64 UR8, c[0x0][0xb28] ;  /* 0x00016500ff0877ac */ /* 0x000e620008000a00 */
[----:B------:R-:W-:Y:S02]  /*2460*/  UISETP.NE.AND UP3, UPT, UR42, 0x1, UPT ;  /* 0x000000012a00788c */ /* 0x000fe4000bf65270 */
[----:B--2---:R-:W-:Y:S02]  /*2470*/  UIMAD.WIDE.U32 UR10, UR41, UR15, URZ ;  /* 0x0000000f290a72a5 */ /* 0x004fe4000f8e00ff */
[----:B------:R-:W-:Y:S02]  /*2480*/  UIMAD.WIDE.U32 UR4, UR43, UR12, URZ ;  /* 0x0000000c2b0472a5 */ /* 0x000fe4000f8e00ff */
[----:B------:R-:W-:-:S02]  /*2490*/  UISETP.NE.AND UP0, UPT, UR14, 0x1, UPT ;  /* 0x000000010e00788c */ /* 0x000fc4000bf05270 */
[----:B------:R-:W-:Y:S01]  /*24a0*/  UIMAD.WIDE.U32 UR18, UR39, UR15, URZ ;  /* 0x0000000f271272a5 */ /* 0x000fe2000f8e00ff */
[----:B------:R-:W-:Y:S02]  /*24b0*/  UMOV UR10, UR11 ;  /* 0x0000000b000a7c82 */ /* 0x000fe40008000000 */
[----:B------:R-:W-:Y:S01]  /*24c0*/  UMOV UR4, UR5 ;  /* 0x0000000500047c82 */ /* 0x000fe20008000000 */
[----:B---3--:R-:W-:Y:S02]  /*24d0*/  USHF.R.U32.HI UR10, URZ, UR22, UR10 ;  /* 0x00000016ff0a7299 */ /* 0x008fe4000801160a */
[----:B----4-:R-:W-:Y:S02]  /*24e0*/  UISETP.NE.AND UP2, UPT, UR20, 0x1, UPT ;  /* 0x000000011400788c */ /* 0x010fe4000bf45270 */
[----:B------:R-:W-:Y:S02]  /*24f0*/  USHF.R.U32.HI UR4, URZ, UR13, UR4 ;  /* 0x0000000dff047299 */ /* 0x000fe40008011604 */
[----:B------:R-:W-:-:S02]  /*2500*/  USEL UR5, UR41, UR10, !UP0 ;  /* 0x0000000a29057287 */ /* 0x000fc4000c000000 */
[----:B------:R-:W-:Y:S02]  /*2510*/  USEL UR6, UR43, UR4, !UP2 ;  /* 0x000000042b067287 */ /* 0x000fe4000d000000 */
[----:B-1----:R-:W-:Y:S01]  /*2520*/  UIMAD.WIDE.U32 UR10, UR5, UR8, URZ ;  /* 0x00000008050a72a5 */ /* 0x002fe2000f8e00ff */
[----:B------:R-:W-:Y:S01]  /*2530*/  UMOV UR4, UR19 ;  /* 0x0000001300047c82 */ /* 0x000fe20008000000 */
[----:B------:R-:W-:Y:S02]  /*2540*/  UIMAD.WIDE.U32 UR16, UR40, UR12, URZ ;  /* 0x0000000c281072a5 */ /* 0x000fe4000f8e00ff */
[----:B------:R-:W-:-:S03]  /*2550*/  UIMAD.WIDE.U32 UR18, UR6, UR8, URZ ;  /* 0x00000008061272a5 */ /* 0x000fc6000f8e00ff */
[----:B------:R-:W-:Y:S01]  /*2560*/  UMOV UR10, UR11 ;  /* 0x0000000b000a7c82 */ /* 0x000fe20008000000 */
[----:B------:R-:W-:Y:S02]  /*2570*/  USHF.R.U32.HI UR4, URZ, UR22, UR4 ;  /* 0x00000016ff047299 */ /* 0x000fe40008011604 */
[----:B------:R-:W-:Y:S01]  /*2580*/  @UP3 USHF.R.U32.HI UR5, URZ, UR9, UR10 ;  /* 0x00000009ff053299 */ /* 0x000fe2000801160a */
[----:B------:R-:W-:Y:S01]  /*2590*/  UMOV UR16, UR17 ;  /* 0x0000001100107c82 */ /* 0x000fe20008000000 */
[----:B------:R-:W-:Y:S01]  /*25a0*/  UMOV UR18, UR19 ;  /* 0x0000001300127c82 */ /* 0x000fe20008000000 */
[----:B------:R-:W-:Y:S02]  /*25b0*/  USHF.R.U32.HI UR13, URZ, UR13, UR16 ;  /* 0x0000000dff0d7299 */ /* 0x000fe40008011610 */
[----:B------:R-:W-:Y:S02]  /*25c0*/  USEL UR4, UR39, UR4, !UP0 ;  /* 0x0000000427047287 */ /* 0x000fe4000c000000 */
[----:B------:R-:W-:-:S02]  /*25d0*/  @UP3 USHF.R.U32.HI UR6, URZ, UR9, UR18 ;  /* 0x00000009ff063299 */ /* 0x000fc40008011612 */
[----:B------:R-:W-:Y:S02]  /*25e0*/  UIMAD UR10, UR42, UR5, URZ ;  /* 0x000000052a0a72a4 */ /* 0x000fe4000f8e02ff */
[----:B------:R-:W-:Y:S02]  /*25f0*/  USEL UR5, UR40, UR13, !UP2 ;  /* 0x0000000d28057287 */ /* 0x000fe4000d000000 */
[----:B------:R-:W-:Y:S02]  /*2600*/  UIMAD UR12, UR42, UR6, URZ ;  /* 0x000000062a0c72a4 */ /* 0x000fe4000f8e02ff */
[----:B------:R-:W-:Y:S02]  /*2610*/  UISETP.GE.AND UP0, UPT, UR4, UR10, UPT ;  /* 0x0000000a0400728c */ /* 0x000fe4000bf06270 */
[----:B------:R-:W-:Y:S02]  /*2620*/  UIMAD.WIDE.U32 UR10, UR4, UR8, URZ ;  /* 0x00000008040a72a5 */ /* 0x000fe4000f8e00ff */
[----:B------:R-:W-:-:S02]  /*2630*/  UISETP.GE.OR UP0, UPT, UR5, UR12, UP0 ;  /* 0x0000000c0500728c */ /* 0x000fc40008706670 */
        /* <DEDUP_REMOVED lines=19> */
.L_x_40:
[----:B------:R-:W2:Y:S02]  /*2770*/  LDCU UR4, c[0x0][0xb30] ;  /* 0x00016600ff0477ac */ /* 0x000ea40008000800 */
[----:B--2---:R-:W-:-:S09]  /*2780*/  UISETP.NE.AND UP0, UPT, UR4, 0x1, UPT ;  /* 0x000000010400788c */ /* 0x004fd2000bf05270 */
[----:B------:R-:W-:Y:S05]  /*2790*/  BRA.U UP0, `(.L_x_41) ;  /* 0x0000000100447547 */ /* 0x000fea000b800000 */
        /* <DEDUP_REMOVED lines=17> */
.L_x_41:
[----:B------:R-:W-:Y:S01]  /*28b0*/  VIADD R11, R11, 0x1 ;  /* 0x000000010b0b7836 */ /* 0x000fe20000000000 */
[----:B------:R-:W-:Y:S01]  /*28c0*/  R2UR UR4, R87 ;  /* 0x00000000570472ca */ /* 0x000fe200000e0000 */
[----:B------:R-:W-:Y:S01]  /*28d0*/  UIADD3 UR16, UPT, UPT, UR40, UR59, URZ ;  /* 0x0000003b28107290 */ /* 0x000fe2000fffe0ff */
[----:B------:R-:W-:Y:S02]  /*28e0*/  PLOP3.LUT P1, PT, PT, PT, PT, 0x80, 0x8 ;  /* 0x000000000008781c */ /* 0x000fe40003f2f070 */
[----:B------:R-:W-:-:S04]  /*28f0*/  ISETP.NE.AND P0, PT, R11, 0x2, PT ;  /* 0x000000020b00780c */ /* 0x000fc80003f05270 */
[----:B------:R-:W-:Y:S02]  /*2900*/  SEL R3, RZ, 0x1, P0 ;  /* 0x00000001ff037807 */ /* 0x000fe40000000000 */
[----:B------:R-:W-:Y:S02]  /*2910*/  SEL R11, R11, RZ, P0 ;  /* 0x000000ff0b0b7207 */ /* 0x000fe40000000000 */
[----:B------:R-:W-:Y:S01]  /*2920*/  LOP3.LUT R10, R10, R3, RZ, 0x3c, !PT ;  /* 0x000000030a0a7212 */ /* 0x000fe200078e3cff */
[----:B------:R-:W-:Y:S01]  /*2930*/  UIADD3 UR20, UPT, UPT, UR39, UR4, URZ ;  /* 0x0000000427147290 */ /* 0x000fe2000fffe0ff */
[----:B------:R-:W-:Y:S11]  /*2940*/  BRA.U UP1, `(.L_x_42) ;  /* 0xfffffff101507547 */ /* 0x000ff6000b83ffff */
[----:B------:R-:W-:Y:S01]  /*2950*/  UIADD3 UR21, UPT, UPT, UR21, 0x28, URZ ;  /* 0x0000002815157890 */ /* 0x000fe2000fffe0ff */
[----:B------:R-:W-:-:S03]  /*2960*/  SHF.L.U32 R3, R12, 0x1f, RZ ;  /* 0x0000001f0c037819 */ /* 0x000fc600000006ff */
[----:B------:R-:W-:-:S09]  /*2970*/  ULEA UR4, UR7, UR21, 0x3 ;  /* 0x0000001507047291 */ /* 0x000fd2000f8e18ff */
[----:B------:R-:W2:Y:S02]  /*2980*/  SYNCS.PHASECHK.TRANS64.TRYWAIT P0, [UR4], R3 ;  /* 0x00000003ff0075a7 */ /* 0x000ea40008001104 */
[----:B--2---:R-:W-:Y:S05]  /*2990*/  @!P0 BRA `(.L_x_43) ;  /* 0x0000007000688947 */ /* 0x004fea0003800000 */
.L_x_138:
[----:B------:R-:W-:-:S04]  /*29a0*/  UIADD3 UR4, UPT, UPT, UR7, 0x1, URZ ;  /* 0x0000000107047890 */ /* 0x000fc8000fffe0ff */
[----:B------:R-:W-:-:S04]  /*29b0*/  UISETP.NE.AND UP0, UPT, UR4, 0x5, UPT ;  /* 0x000000050400788c */ /* 0x000fc8000bf05270 */
[----:B------:R-:W-:Y:S02]  /*29c0*/  USEL UR6, URZ, 0x1, UP0 ;  /* 0x00000001ff067887 */ /* 0x000fe40008000000 */
[----:B------:R-:W-:-:S04]  /*29d0*/  USEL UR4, UR4, URZ, UP0 ;  /* 0x000000ff04047287 */ /* 0x000fc80008000000 */
[----:B------:R-:W-:Y:S01]  /*29e0*/  ULEA UR5, UR4, UR21, 0x3 ;  /* 0x0000001504057291 */ /* 0x000fe2000f8e18ff */
[----:B------:R-:W-:-:S04]  /*29f0*/  LOP3.LUT R2, R12, UR6, RZ, 0x3c, !PT ;  /* 0x000000060c027c12 */ /* 0x000fc8000f8e3cff */
[----:B-1----:R-:W-:-:S04]  /*2a00*/  SHF.L.U32 R3, R2, 0x1f, RZ ;  /* 0x0000001f02037819 */ /* 0x002fc800000006ff */
[----:B------:R-:W1:Y:S02]  /*2a10*/  SYNCS.PHASECHK.TRANS64.TRYWAIT P0, [UR5], R3 ;  /* 0x00000003ff0075a7 */ /* 0x000e640008001105 */
[----:B-1----:R-:W-:Y:S05]  /*2a20*/  @!P0 BRA `(.L_x_44) ;  /* 0x00000070005c8947 */ /* 0x002fea0003800000 */
.L_x_140:
        /* <DEDUP_REMOVED lines=9> */
.L_x_142:
        /* <DEDUP_REMOVED lines=9> */
.L_x_144:
[----:B------:R-:W-:-:S04]  /*2b50*/  UIADD3 UR4, UPT, UPT, UR4, 0x1, URZ ;  /* 0x0000000104047890 */ /* 0x000fc8000fffe0ff */
[----:B------:R-:W-:-:S04]  /*2b60*/  UISETP.NE.AND UP0, UPT, UR4, 0x5, UPT ;  /* 0x000000050400788c */ /* 0x000fc8000bf05270 */
[----:B------:R-:W-:Y:S02]  /*2b70*/  USEL UR5, URZ, 0x1, UP0 ;  /* 0x00000001ff057887 */ /* 0x000fe40008000000 */
[----:B------:R-:W-:-:S04]  /*2b80*/  USEL UR4, UR4, URZ, UP0 ;  /* 0x000000ff04047287 */ /* 0x000fc80008000000 */
[----:B------:R-:W-:Y:S01]  /*2b90*/  ULEA UR4, UR4, UR21, 0x3 ;  /* 0x0000001504047291 */ /* 0x000fe2000f8e18ff */
[----:B-1----:R-:W-:-:S04]  /*2ba0*/  LOP3.LUT R3, R2, UR5, RZ, 0x3c, !PT ;  /* 0x0000000502037c12 */ /* 0x002fc8000f8e3cff */
[----:B------:R-:W-:Y:S01]  /*2bb0*/  SHF.L.U32 R3, R3, 0x1f, RZ ;  /* 0x0000001f03037819 */ /* 0x000fe200000006ff */
[----:B------:R-:W-:-:S07]  /*2bc0*/  IMAD.U32 R0, RZ, RZ, UR4 ;  /* 0x00000004ff007e24 */ /* 0x000fce000f8e00ff */
.L_x_47:
[----:B-1----:R1:W2:Y:S02]  /*2bd0*/  SYNCS.PHASECHK.TRANS64.TRYWAIT P0, [R0+URZ], R3 ;  /* 0x00000003000075a7 */ /* 0x0022a400080011ff */
[----:B--2---:R-:W-:Y:S05]  /*2be0*/  @!P0 NANOSLEEP.SYNCS 0x989680 ;  /* 0x009896800000895d */ /* 0x004fea0003900000 */
[----:B------:R-:W2:Y:S02]  /*2bf0*/  @!P0 SYNCS.PHASECHK.TRANS64 P0, [R0+URZ], R3 ;  /* 0x00000003000085a7 */ /* 0x000ea400080010ff */
[----:B--2---:R-:W-:Y:S05]  /*2c00*/  @P0 EXIT ;  /* 0x000000000000094d */ /* 0x004fea0003800000 */
[----:B------:R-:W-:Y:S05]  /*2c10*/  BRA `(.L_x_47) ;  /* 0xfffffffc00ec7947 */ /* 0x000fea000383ffff */
.L_x_22:
[----:B------:R-:W2:Y:S02]  /*2c20*/  S2UR UR4, SR_CgaCtaId ;  /* 0x00000000000479c3 */ /* 0x000ea40000008800 */
[----:B--2---:R-:W-:-:S04]  /*2c30*/  UISETP.NE.AND UP0, UPT, UR4, URZ, UPT ;  /* 0x000000ff0400728c */ /* 0x004fc8000bf05270 */
[----:B------:R-:W-:-:S09]  /*2c40*/  UISETP.NE.OR UP0, UPT, UR17, 0x1, UP0 ;  /* 0x000000011100788c */ /* 0x000fd20008705670 */
[----:B------:R-:W-:Y:S05]  /*2c50*/  BRA.U UP0, `(.L_x_48) ;  /* 0x00000005004c7547 */ /* 0x000fea000b800000 */
[----:B------:R-:W2:Y:S01]  /*2c60*/  S2UR UR5, SR_CgaCtaId ;  /* 0x00000000000579c3 */ /* 0x000ea20000008800 */
[----:B------:R-:W-:Y:S01]  /*2c70*/  UMOV UR4, 0x400 ;  /* 0x0000040000047882 */ /* 0x000fe20000000000 */
[----:B------:R-:W-:Y:S01]  /*2c80*/  ISETP.GE.U32.AND P2, PT, R0, 0x8, PT ;  /* 0x000000080000780c */ /* 0x000fe20003f46070 */
[----:B------:R-:W-:Y:S01]  /*2c90*/  IMAD.MOV.U32 R12, RZ, RZ, 0x1 ;  /* 0x00000001ff0c7424 */ /* 0x000fe200078e00ff */
[----:B------:R-:W-:Y:S02]  /*2ca0*/  CS2R R10, SRZ ;  /* 0x00000000000a7805 */ /* 0x000fe4000001ff00 */
[----:B------:R-:W-:Y:S01]  /*2cb0*/  CS2R R8, SRZ ;  /* 0x0000000000087805 */ /* 0x000fe2000001ff00 */
[----:B--2---:R-:W-:-:S03]  /*2cc0*/  ULEA UR6, UR5, UR4, 0x18 ;  /* 0x0000000405067291 */ /* 0x004fc6000f8ec0ff */
[----:B------:R-:W-:-:S09]  /*2cd0*/  UMOV UR5, URZ ;  /* 0x000000ff00057c82 */ /* 0x000fd20008000000 */
.L_x_52:
[----:B------:R-:W-:Y:S02]  /*2ce0*/  LEA R2, R8, UR6, 0x3 ;  /* 0x0000000608027c11 */ /* 0x000fe4000f8e18ff */
[----:B------:R-:W-:-:S03]  /*2cf0*/  SHF.L.U32 R5, R9, 0x1f, RZ ;  /* 0x0000001f09057819 */ /* 0x000fc600000006ff */
[----:B------:R-:W-:Y:S01]  /*2d00*/  VIADD R4, R2, 0x110 ;  /* 0x0000011002047836 */ /* 0x000fe20000000000 */
[----:B------:R-:W2:Y:S02]  /*2d10*/  SYNCS.PHASECHK.TRANS64.TRYWAIT P0, [R2+URZ+0x100], R5 ;  /* 0x00010005020075a7 */ /* 0x000ea400080011ff */
[----:B--2---:R-:W-:Y:S05]  /*2d20*/  @!P0 BRA `(.L_x_49) ;  /* 0x0000006c00e48947 */ /* 0x004fea0003800000 */
.L_x_145:
[----:B------:R-:W-:Y:S01]  /*2d30*/  ULEA UR4, UR5, UR6, 0x3 ;  /* 0x0000000605047291 */ /* 0x000fe2000f8e18ff */
[----:B------:R-:W-:Y:S02]  /*2d40*/  PRMT R4, RZ, 0x654, R4 ;  /* 0x00000654ff047816 */ /* 0x000fe40000000004 */
[----:B--2---:R-:W-:Y:S01]  /*2d50*/  SHF.L.U32 R5, R12, 0x1f, RZ ;  /* 0x0000001f0c057819 */ /* 0x004fe200000006ff */
[----:B------:R-:W-:Y:S01]  /*2d60*/  UIADD3 UR7, UPT, UPT, UR4, 0xa0, URZ ;  /* 0x000000a004077890 */ /* 0x000fe2000fffe0ff */
[----:B------:R2:W-:Y:S05]  /*2d70*/  SYNCS.ARRIVE.TRANS64.RED.A1T0 RZ, [R4+URZ], RZ ;  /* 0x000000ff04ff79a7 */ /* 0x0005ea00081004ff */
[----:B------:R-:W-:Y:S01]  /*2d80*/  IMAD.U32 R7, RZ, RZ, UR7 ;  /* 0x00000007ff077e24 */ /* 0x000fe2000f8e00ff */
[----:B------:R-:W3:Y:S04]  /*2d90*/  SYNCS.PHASECHK.TRANS64.TRYWAIT P0, [UR4+0xb0], R5 ;  /* 0x0000b005ff0075a7 */ /* 0x000ee80008001104 */
[----:B------:R-:W-:Y:S01]  /*2da0*/  PRMT R6, R0, 0x654, R7 ;  /* 0x0000065400067816 */ /* 0x000fe20000000007 */
[----:B--2---:R-:W-:Y:S01]  /*2db0*/  @!P2 IMAD.MOV.U32 R4, RZ, RZ, 0x10 ;  /* 0x00000010ff04a424 */ /* 0x004fe200078e00ff */
[----:B---3--:R-:W-:Y:S06]  /*2dc0*/  @!P0 BRA `(.L_x_50) ;  /* 0x0000006c00d08947 */ /* 0x008fec0003800000 */
.L_x_147:
[----:B------:R-:W-:Y:S01]  /*2dd0*/  ULEA UR8, UR5, UR6, 0x4 ;  /* 0x0000000605087291 */ /* 0x000fe2000f8e20ff */
[----:B------:R-:W-:Y:S01]  /*2de0*/  SEL R3, R6, R3, !P2 ;  /* 0x0000000306037207 */ /* 0x000fe20005000000 */
[----:B------:R-:W-:Y:S01]  /*2df0*/  UIADD3 UR9, UPT, UPT, UR4, 0xa0, URZ ;  /* 0x000000a004097890 */ /* 0x000fe2000fffe0ff */
[----:B--2---:R-:W-:Y:S01]  /*2e00*/  LEA R2, R11, UR6, 0x3 ;  /* 0x000000060b027c11 */ /* 0x004fe2000f8e18ff */
[----:B------:R-:W-:Y:S01]  /*2e10*/  UIADD3 UR8, UPT, UPT, UR8, 0x130, URZ ;  /* 0x0000013008087890 */ /* 0x000fe2000fffe0ff */
[----:B------:R-:W-:Y:S01]  /*2e20*/  SHF.L.U32 R5, R10, 0x1f, RZ ;  /* 0x0000001f0a057819 */ /* 0x000fe200000006ff */
[----:B------:R2:W-:Y:S01]  /*2e30*/  @!P2 SYNCS.ARRIVE.TRANS64.RED RZ, [R3+URZ], R4 ;  /* 0x0000000403ffa9a7 */ /* 0x0005e200080004ff */
[----:B------:R-:W-:Y:S01]  /*2e40*/  UIADD3 UR4, UPT, UPT, UR5, 0x1, URZ ;  /* 0x0000000105047890 */ /* 0x000fe2000fffe0ff */
[----:B------:R-:W-:-:S03]  /*2e50*/  VIADD R8, R8, 0x1 ;  /* 0x0000000108087836 */ /* 0x000fc60000000000 */
[----:B------:R-:W-:Y:S02]  /*2e60*/  UISETP.NE.AND UP0, UPT, UR4, 0x2, UPT ;  /* 0x000000020400788c */ /* 0x000fe4000bf05270 */
[----:B------:R-:W-:Y:S06]  /*2e70*/  UGETNEXTWORKID.BROADCAST [UR8], [UR9] ;  /* 0x00000000080073ca */ /* 0x000fec0008000100 */
[----:B------:R-:W-:Y:S01]  /*2e80*/  USEL UR7, URZ, 0x1, UP0 ;  /* 0x00000001ff077887 */ /* 0x000fe20008000000 */
[----:B------:R-:W-:Y:S01]  /*2e90*/  ISETP.NE.AND P0, PT, R8, 0x2, PT ;  /* 0x000000020800780c */ /* 0x000fe20003f05270 */
[----:B------:R-:W-:Y:S01]  /*2ea0*/  USEL UR5, UR4, URZ, UP0 ;  /* 0x000000ff04057287 */ /* 0x000fe20008000000 */
[----:B------:R-:W3:Y:S03]  /*2eb0*/  SYNCS.PHASECHK.TRANS64.TRYWAIT P1, [R2+URZ+0xa0], R5 ;  /* 0x0000a005020075a7 */ /* 0x000ee600080211ff */
[----:B------:R-:W-:Y:S01]  /*2ec0*/  LOP3.LUT R12, R12, UR7, RZ, 0x3c, !PT ;  /* 0x000000070c0c7c12 */ /* 0x000fe2000f8e3cff */
[----:B--23--:R-:W-:Y:S07]  /*2ed0*/  @!P1 BRA `(.L_x_51) ;  /* 0x0000006c00a49947 */ /* 0x00cfee0003800000 */
.L_x_148:
[C---:B------:R-:W-:Y:S01]  /*2ee0*/  LEA R4, R11.reuse, UR6, 0x4 ;  /* 0x000000060b047c11 */ /* 0x040fe2000f8e20ff */
[----:B--2---:R-:W-:Y:S01]  /*2ef0*/  VIADD R2, R2, 0xb0 ;  /* 0x000000b002027836 */ /* 0x004fe20000000000 */
[----:B------:R-:W-:Y:S01]  /*2f00*/  SEL R8, R8, RZ, P0 ;  /* 0x000000ff08087207 */ /* 0x000fe20000000000 */
[----:B------:R-:W-:-:S03]  /*2f10*/  VIADD R11, R11, 0x1 ;  /* 0x000000010b0b7836 */ /* 0x000fc60000000000 */
[----:B------:R-:W2:Y:S01]  /*2f20*/  LDS.128 R4, [R4+0x130] ;  /* 0x0001300004047984 */ /* 0x000ea20000000c00 */
[----:B------:R-:W-:Y:S02]  /*2f30*/  PRMT R2, RZ, 0x654, R2 ;  /* 0x00000654ff027816 */ /* 0x000fe40000000002 */
[C---:B------:R-:W-:Y:S01]  /*2f40*/  ISETP.NE.AND P1, PT, R11.reuse, 0x2, PT ;  /* 0x000000020b00780c */ /* 0x040fe20003f25270 */
[----:B------:R-:W-:Y:S01]  /*2f50*/  @!PT LDS RZ, [RZ] ;  /* 0x00000000fffff984 */ /* 0x000fe20000000800 */
[----:B------:R-:W-:Y:S01]  /*2f60*/  @!PT LDS RZ, [RZ] ;  /* 0x00000000fffff984 */ /* 0x000fe20000000800 */
[----:B------:R-:W-:Y:S01]  /*2f70*/  @!PT LDS RZ, [RZ] ;  /* 0x00000000fffff984 */ /* 0x000fe20000000800 */
[----:B------:R-:W-:Y:S01]  /*2f80*/  @!PT LDS RZ, [RZ] ;  /* 0x00000000fffff984 */ /* 0x000fe20000000800 */
[----:B------:R3:W-:Y:S06]  /*2f90*/  MEMBAR.ALL.CTA ;  /* 0x0000000000007992 */ /* 0x0007ec0000008000 */
[----:B---3--:R-:W3:Y:S01]  /*2fa0*/  FENCE.VIEW.ASYNC.S ;  /* 0x00000000000073c6 */ /* 0x008ee20000000000 */
[----:B------:R-:W-:Y:S01]  /*2fb0*/  SEL R11, R11, RZ, P1 ;  /* 0x000000ff0b0b7207 */ /* 0x000fe20000800000 */
[----:B---3--:R3:W-:Y:S01]  /*2fc0*/  SYNCS.ARRIVE.TRANS64.RED.A1T0 RZ, [R2+URZ], RZ ;  /* 0x000000ff02ff79a7 */ /* 0x0087e200081004ff */
[----:B--2---:R-:W-:-:S02]  /*2fd0*/  LOP3.LUT P3, RZ, R6, 0x1, RZ, 0xc0, !PT ;  /* 0x0000000106ff7812 */ /* 0x004fc4000786c0ff */
[----:B------:R-:W-:-:S04]  /*2fe0*/  SEL R5, RZ, 0x1, P1 ;  /* 0x00000001ff057807 */ /* 0x000fc80000800000 */
[----:B------:R-:W-:Y:S02]  /*2ff0*/  LOP3.LUT R10, R10, R5, RZ, 0x3c, !PT ;  /* 0x000000050a0a7212 */ /* 0x000fe400078e3cff */
[----:B---3--:R-:W-:-:S04]  /*3000*/  SEL R2, RZ, 0x1, P0 ;  /* 0x00000001ff027807 */ /* 0x008fc80000000000 */
[----:B------:R-:W-:Y:S01]  /*3010*/  LOP3.LUT R9, R9, R2, RZ, 0x3c, !PT ;  /* 0x0000000209097212 */ /* 0x000fe200078e3cff */
[----:B------:R-:W-:Y:S06]  /*3020*/  @P3 BRA `(.L_x_52) ;  /* 0xfffffffc002c3947 */ /* 0x000fec000383ffff */
[----:B------:R-:W-:Y:S01]  /*3030*/  ULEA UR4, UR5, UR6, 0x3 ;  /* 0x0000000605047291 */ /* 0x000fe2000f8e18ff */
[----:B------:R-:W-:-:S08]  /*3040*/  SHF.L.U32 R3, R12, 0x1f, RZ ;  /* 0x0000001f0c037819 */ /* 0x000fd000000006ff */
[----:B------:R-:W2:Y:S02]  /*3050*/  SYNCS.PHASECHK.TRANS64 P0, [UR4+0xb0], R3 ;  /* 0x0000b003ff0075a7 */ /* 0x000ea40008001004 */
[----:B--2---:R-:W-:Y:S05]  /*3060*/  @P0 BRA `(.L_x_53) ;  /* 0x0000000000080947 */ /* 0x004fea0003800000 */
[----:B------:R-:W2:Y:S02]  /*3070*/  SYNCS.PHASECHK.TRANS64.TRYWAIT P0, [UR4+0xb0], R3 ;  /* 0x0000b003ff0075a7 */ /* 0x000ea40008001104 */
[----:B--2---:R-:W-:Y:S05]  /*3080*/  @!P0 BRA `(.L_x_54) ;  /* 0x0000006c004c8947 */ /* 0x004fea0003800000 */
.L_x_53:
[----:B------:R-:W-:-:S04]  /*3090*/  UIADD3 UR7, UPT, UPT, UR5, 0x1, URZ ;  /* 0x0000000105077890 */ /* 0x000fc8000fffe0ff */
[----:B------:R-:W-:-:S04]  /*30a0*/  UISETP.NE.AND UP0, UPT, UR7, 0x2, UPT ;  /* 0x000000020700788c */ /* 0x000fc8000bf05270 */
[----:B------:R-:W-:Y:S02]  /*30b0*/  USEL UR8, URZ, 0x1, UP0 ;  /* 0x00000001ff087887 */ /* 0x000fe40008000000 */
[----:B------:R-:W-:-:S04]  /*30c0*/  USEL UR7, UR7, URZ, UP0 ;  /* 0x000000ff07077287 */ /* 0x000fc80008000000 */
[----:B------:R-:W-:Y:S01]  /*30d0*/  ULEA UR7, UR7, UR6, 0x3 ;  /* 0x0000000607077291 */ /* 0x000fe2000f8e18ff */
[----:B--2---:R-:W-:-:S04]  /*30e0*/  LOP3.LUT R3, R12, UR8, RZ, 0x3c, !PT ;  /* 0x000000080c037c12 */ /* 0x004fc8000f8e3cff */
[----:B------:R-:W-:-:S04]  /*30f0*/  SHF.L.U32 R0, R3, 0x1f, RZ ;  /* 0x0000001f03007819 */ /* 0x000fc800000006ff */
[----:B------:R-:W2:Y:S02]  /*3100*/  SYNCS.PHASECHK.TRANS64 P0, [UR7+0xb0], R0 ;  /* 0x0000b000ff0075a7 */ /* 0x000ea40008001007 */
[----:B-12---:R-:W-:Y:S05]  /*3110*/  @P0 EXIT ;  /* 0x000000000000094d */ /* 0x006fea0003800000 */
[----:B------:R-:W-:Y:S02]  /*3120*/  SHF.L.U32 R3, R3, 0x1f, RZ ;  /* 0x0000001f03037819 */ /* 0x000fe400000006ff */
[----:B------:R-:W-:-:S07]  /*3130*/  MOV R0, UR7 ;  /* 0x0000000700007c02 */ /* 0x000fce0008000f00 */
.L_x_55:
[----:B-1----:R1:W2:Y:S02]  /*3140*/  SYNCS.PHASECHK.TRANS64.TRYWAIT P0, [R0+URZ+0xb0], R3 ;  /* 0x0000b003000075a7 */ /* 0x0022a400080011ff */
[----:B--2---:R-:W-:Y:S05]  /*3150*/  @!P0 NANOSLEEP.SYNCS 0x989680 ;  /* 0x009896800000895d */ /* 0x004fea0003900000 */
[----:B------:R-:W2:Y:S02]  /*3160*/  @!P0 SYNCS.PHASECHK.TRANS64 P0, [R0+URZ+0xb0], R3 ;  /* 0x0000b003000085a7 */ /* 0x000ea400080010ff */
[----:B--2---:R-:W-:Y:S05]  /*3170*/  @P0 EXIT ;  /* 0x000000000000094d */ /* 0x004fea0003800000 */
[----:B------:R-:W-:Y:S05]  /*3180*/  BRA `(.L_x_55) ;  /* 0xfffffffc00ec7947 */ /* 0x000fea000383ffff */
.L_x_48:
[----:B------:R-:W-:Y:S05]  /*3190*/  BRA.U UP4, `(.L_x_56) ;  /* 0x0000000d04d87547 */ /* 0x000fea000b800000 */
[----:B------:R-:W2:Y:S01]  /*31a0*/  S2UR UR7, SR_CgaCtaId ;  /* 0x00000000000779c3 */ /* 0x000ea20000008800 */
[----:B------:R-:W-:Y:S01]  /*31b0*/  UMOV UR4, 0x40 ;  /* 0x0000004000047882 */ /* 0x000fe20000000000 */
[----:B------:R-:W-:Y:S01]  /*31c0*/  NOP ;  /* 0x0000000000007918 */ /* 0x000fe20000000000 */
[----:B------:R-:W-:Y:S01]  /*31d0*/  UMOV UR6, 0x400 ;  /* 0x0000040000067882 */ /* 0x000fe20000000000 */
[----:B--2---:R-:W-:Y:S02]  /*31e0*/  ULEA UR5, UR7, UR4, 0x18 ;  /* 0x0000000407057291 */ /* 0x004fe4000f8ec0ff */
[----:B------:R-:W-:-:S07]  /*31f0*/  ULEA UR6, UR7, UR6, 0x18 ;  /* 0x0000000607067291 */ /* 0x000fce000f8ec0ff */
[----:B------:R-:W2:Y:S02]  /*3200*/  LDS.U8 R0, [UR5+0x1c] ;  /* 0x00001c05ff007984 */ /* 0x000ea40008000000 */
[----:B--2---:R-:W-:-:S13]  /*3210*/  ISETP.NE.AND P0, PT, R0, RZ, PT ;  /* 0x000000ff0000720c */ /* 0x004fda0003f05270 */
[----:B------:R-:W-:Y:S05]  /*3220*/  @P0 BRA `(.L_x_57) ;  /* 0x0000000000580947 */ /* 0x000fea0003800000 */
[----:B------:R-:W-:-:S13]  /*3230*/  ELECT P0, URZ, PT ;  /* 0x0000000000ff782f */ /* 0x000fda0003800000 */
[----:B------:R-:W-:Y:S05]  /*3240*/  @!P0 BRA `(.L_x_58) ;  /* 0x0000000000608947 */ /* 0x000fea0003800000 */
[----:B------:R-:W-:Y:S01]  /*3250*/  UMOV UR4, 0x10 ;  /* 0x0000001000047882 */ /* 0x000fe20000000000 */
[----:B------:R-:W-:Y:S01]  /*3260*/  HFMA2 R0, -RZ, RZ, 0, 5.9604644775390625e-08 ;  /* 0x00000001ff007431 */ /* 0x000fe200000001ff */
[----:B------:R-:W-:-:S03]  /*3270*/  MOV R3, 0xffff ;  /* 0x0000ffff00037802 */ /* 0x000fc60000000f00 */
[----:B------:R-:W-:Y:S04]  /*3280*/  DEPBAR.LE SB2, 0x36 ;  /* 0x0000ad800000791a */ /* 0x000fe80000000000 */
[----:B------:R-:W2:Y:S02]  /*3290*/  UTCATOMSWS.FIND_AND_SET.ALIGN UP0, UR4, UR4 ;  /* 0x00000004000475e3 */ /* 0x000ea40008000800 */
[----:B--2---:R-:W-:Y:S01]  /*32a0*/  MOV R4, UR4 ;  /* 0x0000000400047c02 */ /* 0x004fe20008000f00 */
[----:B------:R-:W-:Y:S06]  /*32b0*/  BRA.U UP0, `(.L_x_59) ;  /* 0x0000000100187547 */ /* 0x000fec000b800000 */
.L_x_60:
[----:B------:R-:W-:Y:S05]  /*32c0*/  NANOSLEEP 0x64 ;  /* 0x000000640000795d */ /* 0x000fea0003800000 */
[----:B------:R-:W-:-:S05]  /*32d0*/  UMOV UR4, 0x10 ;  /* 0x0000001000047882 */ /* 0x000fca0000000000 */
[----:B------:R-:W-:Y:S04]  /*32e0*/  DEPBAR.LE SB2, 0x36 ;  /* 0x0000ad800000791a */ /* 0x000fe80000000000 */
[----:B------:R-:W2:Y:S02]  /*32f0*/  UTCATOMSWS.FIND_AND_SET.ALIGN UP0, UR4, UR4 ;  /* 0x00000004000475e3 */ /* 0x000ea40008000800 */
[----:B--2---:R-:W-:Y:S01]  /*3300*/  MOV R4, UR4 ;  /* 0x0000000400047c02 */ /* 0x004fe20008000f00 */
[----:B------:R-:W-:Y:S05]  /*3310*/  BRA.U !UP0, `(.L_x_60) ;  /* 0xfffffffd08e87547 */ /* 0x000fea000b83ffff */
.L_x_59:
[-C--:B------:R-:W-:Y:S02]  /*3320*/  SHF.L.U32 R3, R3, R4.reuse, RZ ;  /* 0x0000000403037219 */ /* 0x080fe400000006ff */
[----:B------:R-:W-:Y:S01]  /*3330*/  SHF.L.U32 R0, R0, R4, RZ ;  /* 0x0000000400007219 */ /* 0x000fe200000006ff */
[----:B------:R-:W-:Y:S02]  /*3340*/  IMAD.SHL.U32 R4, R4, 0x20, RZ ;  /* 0x0000002004047824 */ /* 0x000fe400078e00ff */
[----:B------:R2:W-:Y:S04]  /*3350*/  ATOMS.OR RZ, [UR5+0x14], R3 ;  /* 0x00001403ffff798c */ /* 0x0005e8000b000005 */
[----:B------:R2:W-:Y:S04]  /*3360*/  ATOMS.OR RZ, [UR5+0x18], R0 ;  /* 0x00001800ffff798c */ /* 0x0005e8000b000005 */
[----:B------:R2:W-:Y:S01]  /*3370*/  STS [UR6+0x150], R4 ;  /* 0x00015004ff007988 */ /* 0x0005e20008000806 */
[----:B------:R-:W-:Y:S05]  /*3380*/  BRA `(.L_x_58) ;  /* 0x0000000000107947 */ /* 0x000fea0003800000 */
.L_x_57:
[----:B------:R-:W-:Y:S02]  /*3390*/  MOV R0, 0xffffffff ;  /* 0xffffffff00007802 */ /* 0x000fe40000000f00 */
[----:B------:R-:W-:-:S03]  /*33a0*/  MOV R4, 0x33d0 ;  /* 0x000033d000047802 */ /* 0x000fc60000000f00 */
[----:B------:R2:W-:Y:S04]  /*33b0*/  STS [UR6+0x150], R0 ;  /* 0x00015000ff007988 */ /* 0x0005e80008000806 */
[----:B-12--5:R-:W-:Y:S05]  /*33c0*/  CALL.REL.NOINC `($__internal_1_$__cuda_sm10x_tcgen05_guardrail_trap_phase_invalid_during_alloc) ;  /* 0x0000007000907944 */ /* 0x026fea0003c00000 */
.L_x_58:
[----:B------:R-:W-:Y:S05]  /*33d0*/  WARPSYNC.ALL ;  /* 0x0000000000007948 */ /* 0x000fea0003800000 */
[----:B------:R-:W3:Y:S01]  /*33e0*/  S2UR UR4, SR_CgaCtaId ;  /* 0x00000000000479c3 */ /* 0x000ee20000008800 */
[----:B------:R-:W-:Y:S01]  /*33f0*/  UMOV UR26, 0x400 ;  /* 0x00000400001a7882 */ /* 0x000fe20000000000 */
[----:B------:R-:W-:-:S06]  /*3400*/  NOP ;  /* 0x0000000000007918 */ /* 0x000fcc0000000000 */
[----:B------:R-:W-:Y:S06]  /*3410*/  BAR.ARV 0x6, 0xa0 ;  /* 0x0182800000007b1d */ /* 0x000fec0000002000 */
[----:B------:R-:W4:Y:S01]  /*3420*/  LDCU UR5, c[0x0][0x38c] ;  /* 0x00007180ff0577ac */ /* 0x000f220008000800 */
[----:B------:R-:W-:Y:S01]  /*3430*/  LOP3.LUT R2, R2, 0xffff, RZ, 0xc0, !PT ;  /* 0x0000ffff02027812 */ /* 0x000fe200078ec0ff */
[----:B------:R-:W-:Y:S01]  /*3440*/  IMAD.MOV.U32 R11, RZ, RZ, 0x1 ;  /* 0x00000001ff0b7424 */ /* 0x000fe200078e00ff */
[----:B------:R-:W-:Y:S01]  /*3450*/  CS2R R8, SRZ ;  /* 0x0000000000087805 */ /* 0x000fe2000001ff00 */
[----:B------:R-:W1:Y:S01]  /*3460*/  LDCU UR7, c[0x0][0x38c] ;  /* 0x00007180ff0777ac */ /* 0x000e620008000800 */
[----:B------:R-:W-:Y:S01]  /*3470*/  R2UR UR27, R2 ;  /* 0x00000000021b72ca */ /* 0x000fe200000e0000 */
[----:B------:R-:W-:Y:S01]  /*3480*/  IMAD.MOV.U32 R10, RZ, RZ, RZ ;  /* 0x000000ffff0a7224 */ /* 0x000fe200078e00ff */
[----:B------:R-:W-:Y:S01]  /*3490*/  UMOV UR30, URZ ;  /* 0x000000ff001e7c82 */ /* 0x000fe20008000000 */
[----:B------:R-:W-:Y:S01]  /*34a0*/  UMOV UR24, URZ ;  /* 0x000000ff00187c82 */ /* 0x000fe20008000000 */
[----:B---3--:R-:W-:Y:S01]  /*34b0*/  ULEA UR26, UR4, UR26, 0x18 ;  /* 0x0000001a041a7291 */ /* 0x008fe2000f8ec0ff */
[----:B------:R-:W-:Y:S01]  /*34c0*/  UMOV UR38, 0x0 ;  /* 0x0000000000267882 */ /* 0x000fe20000000000 */
[----:B------:R-:W-:-:S02]  /*34d0*/  UMOV UR39, 0x4400010 ;  /* 0x0440001000277882 */ /* 0x000fc40000000000 */
[----:B------:R-:W-:Y:S02]  /*34e0*/  UIADD3 UR4, UPT, UPT, UR26, 0x6400, URZ ;  /* 0x000064001a047890 */ /* 0x000fe4000fffe0ff */
[----:B------:R-:W-:Y:S02]  /*34f0*/  UIADD3 UR6, UPT, UPT, UR26, 0x10400, URZ ;  /* 0x000104001a067890 */ /* 0x000fe4000fffe0ff */
[----:B----4-:R-:W-:Y:S01]  /*3500*/  UIADD3 UR5, UPT, UPT, UR5, 0x7f, URZ ;  /* 0x0000007f05057890 */ /* 0x010fe2000fffe0ff */
[----:B--2---:R-:W2:Y:S01]  /*3510*/  LDS R0, [UR26+0x150] ;  /* 0x0001501aff007984 */ /* 0x004ea20008000800 */
[----:B-1----:R-:W-:Y:S01]  /*3520*/  UMOV UR36, 0x0 ;  /* 0x0000000000247882 */ /* 0x002fe20000000000 */
[----:B------:R-:W-:Y:S01]  /*3530*/  UMOV UR37, 0x4400010 ;  /* 0x0440001000257882 */ /* 0x000fe20000000000 */
[----:B------:R-:W-:Y:S02]  /*3540*/  USHF.R.S32.HI UR40, URZ, 0x1f, UR5 ;  /* 0x0000001fff287899 */ /* 0x000fe40008011405 */
[----:B------:R-:W-:-:S02]  /*3550*/  UISETP.GE.AND UP4, UPT, UR7, 0x1, UPT ;  /* 0x000000010700788c */ /* 0x000fc4000bf86270 */
[----:B------:R-:W-:Y:S02]  /*3560*/  ULEA.HI UR40, UR40, UR5, URZ, 0x7 ;  /* 0x0000000528287291 */ /* 0x000fe4000f8f38ff */
[----:B------:R-:W-:Y:S02]  /*3570*/  USHF.R.U32.HI UR5, URZ, 0x4, UR4 ;  /* 0x00000004ff057899 */ /* 0x000fe40008011604 */
[----:B------:R-:W-:Y:S02]  /*3580*/  USHF.R.S32.HI UR40, URZ, 0x7, UR40 ;  /* 0x00000007ff287899 */ /* 0x000fe40008011428 */
[----:B------:R-:W-:Y:S02]  /*3590*/  USHF.R.U32.HI UR4, URZ, 0x4, UR6 ;  /* 0x00000004ff047899 */ /* 0x000fe40008011606 */
[----:B------:R-:W-:Y:S02]  /*35a0*/  UISETP.LT.AND UP0, UPT, UR40, 0x1, UPT ;  /* 0x000000012800788c */ /* 0x000fe4000bf01270 */
[----:B------:R-:W-:-:S02]  /*35b0*/  ULOP3.LUT UR5, UR5, 0x3fff, URZ, 0xc0, !UPT ;  /* 0x00003fff05057892 */ /* 0x000fc4000f8ec0ff */
[----:B------:R-:W-:Y:S02]  /*35c0*/  ULOP3.LUT UR4, UR4, 0x3fff, URZ, 0xc0, !UPT ;  /* 0x00003fff04047892 */ /* 0x000fe4000f8ec0ff */
[----:B------:R-:W-:Y:S02]  /*35d0*/  USEL UR41, UR40, 0x1, !UP0 ;  /* 0x0000000128297887 */ /* 0x000fe4000c000000 */
[----:B------:R-:W-:Y:S02]  /*35e0*/  ULOP3.LUT UR28, UR5, 0x10000, URZ, 0xfc, !UPT ;  /* 0x00010000051c7892 */ /* 0x000fe4000f8efcff */
[----:B------:R-:W-:Y:S02]  /*35f0*/  ULOP3.LUT UR29, UR4, 0x10000, URZ, 0xfc, !UPT ;  /* 0x00010000041d7892 */ /* 0x000fe4000f8efcff */
[----:B------:R-:W-:Y:S01]  /*3600*/  UIADD3 UR41, UPT, UPT, -UR41, URZ, URZ ;  /* 0x000000ff29297290 */ /* 0x000fe2000fffe1ff */
[----:B------:R-:W-:Y:S01]  /*3610*/  UMOV UR34, 0x0 ;  /* 0x0000000000227882 */ /* 0x000fe20000000000 */
[----:B------:R-:W-:Y:S01]  /*3620*/  UMOV UR35, 0x4400010 ;  /* 0x0440001000237882 */ /* 0x000fe20000000000 */
[----:B------:R-:W-:Y:S01]  /*3630*/  UMOV UR32, 0x0 ;  /* 0x0000000000207882 */ /* 0x000fe20000000000 */
[----:B------:R-:W-:Y:S01]  /*3640*/  UMOV UR33, 0x4400010 ;  /* 0x0440001000217882 */ /* 0x000fe20000000000 */
[----:B--2---:R-:W-:-:S15]  /*3650*/  R2UR UR42, R0 ;  /* 0x00000000002a72ca */ /* 0x004fde00000e0000 */
.L_x_67:
[----:B------:R-:W-:Y:S02]  /*3660*/  LEA R0, R10, UR26, 0x3 ;  /* 0x0000001a0a007c11 */ /* 0x000fe4000f8e18ff */
[----:B------:R-:W-:Y:S02]  /*3670*/  SHF.L.U32 R5, R9, 0x1f, RZ ;  /* 0x0000001f09057819 */ /* 0x000fe400000006ff */
[----:B------:R-:W-:Y:S01]  /*3680*/  PLOP3.LUT P0, PT, PT, PT, UP4, 0x80, 0x8 ;  /* 0x000000000008781c */ /* 0x000fe20003f0f048 */
[----:B------:R-:W-:Y:S01]  /*3690*/  VIADD R3, R0, 0xb0 ;  /* 0x000000b000037836 */ /* 0x000fe20000000000 */
[----:B-1----:R-:W1:Y:S02]  /*36a0*/  SYNCS.PHASECHK.TRANS64.TRYWAIT P1, [R0+URZ+0xa0], R5 ;  /* 0x0000a005000075a7 */ /* 0x002e6400080211ff */
[----:B-1-3--:R-:W-:Y:S09]  /*36b0*/  @!P1 BRA `(.L_x_61) ;  /* 0x0000006400d89947 */ /* 0x00aff20003800000 */
.L_x_150:
[----:B------:R-:W-:Y:S01]  /*36c0*/  LEA R4, R10, UR26, 0x4 ;  /* 0x0000001a0a047c11 */ /* 0x000fe2000f8e20ff */
[----:B------:R-:W-:Y:S01]  /*36d0*/  @UP4 ULEA UR4, UR24, UR26, 0x3 ;  /* 0x0000001a18044291 */ /* 0x000fe2000f8e18ff */
[----:B------:R-:W-:Y:S01]  /*36e0*/  PLOP3.LUT P2, PT, PT, PT, PT, 0x80, 0x8 ;  /* 0x000000000008781c */ /* 0x000fe20003f4f070 */
[----:B------:R-:W-:Y:S01]  /*36f0*/  ULEA UR31, UR30, UR26, 0x3 ;  /* 0x0000001a1e1f7291 */ /* 0x000fe2000f8e18ff */
[----:B------:R-:W-:Y:S02]  /*3700*/  PRMT R3, RZ, 0x654, R3 ;  /* 0x00000654ff037816 */ /* 0x000fe40000000003 */
[----:B-1----:R-:W1:Y:S01]  /*3710*/  LDS.128 R4, [R4+0x130] ;  /* 0x0001300004047984 */ /* 0x002e620000000c00 */
[----:B------:R-:W-:Y:S02]  /*3720*/  @P0 SHF.L.U32 R2, R8, 0x1f, RZ ;  /* 0x0000001f08020819 */ /* 0x000fe400000006ff */
[----:B------:R-:W-:Y:S01]  /*3730*/  SHF.L.U32 R0, R11, 0x1f, RZ ;  /* 0x0000001f0b007819 */ /* 0x000fe200000006ff */
[----:B------:R-:W-:Y:S01]  /*3740*/  @!PT LDS RZ, [RZ] ;  /* 0x00000000fffff984 */ /* 0x000fe20000000800 */
[----:B------:R-:W-:Y:S01]  /*3750*/  @!PT LDS RZ, [RZ] ;  /* 0x00000000fffff984 */ /* 0x000fe20000000800 */
[----:B------:R-:W-:Y:S01]  /*3760*/  @!PT LDS RZ, [RZ] ;  /* 0x00000000fffff984 */ /* 0x000fe20000000800 */
[----:B------:R-:W-:Y:S01]  /*3770*/  @!PT LDS RZ, [RZ] ;  /* 0x00000000fffff984 */ /* 0x000fe20000000800 */
[----:B------:R2:W-:Y:S06]  /*3780*/  MEMBAR.ALL.CTA ;  /* 0x0000000000007992 */ /* 0x0005ec0000008000 */
[----:B--2---:R-:W2:Y:S02]  /*3790*/  FENCE.VIEW.ASYNC.S ;  /* 0x00000000000073c6 */ /* 0x004ea40000000000 */
[----:B--2---:R2:W-:Y:S01]  /*37a0*/  SYNCS.ARRIVE.TRANS64.RED.A1T0 RZ, [R3+URZ], RZ ;  /* 0x000000ff03ff79a7 */ /* 0x0045e200081004ff */
[----:B------:R2:W3:Y:S01]  /*37b0*/  @P0 SYNCS.PHASECHK.TRANS64.TRYWAIT P2, [UR4], R2 ;  /* 0x00000002ff0005a7 */ /* 0x0004e20008041104 */
[----:B------:R-:W-:Y:S01]  /*37c0*/  ULEA.HI UR4, UR30, UR30, URZ, 0x1 ;  /* 0x0000001e1e047291 */ /* 0x000fe2000f8f08ff */
[----:B-1----:R-:W-:-:S03]  /*37d0*/  LOP3.LUT P1, RZ, R6, 0x1, RZ, 0xc0, !PT ;  /* 0x0000000106ff7812 */ /* 0x002fc6000782c0ff */
[----:B------:R-:W-:Y:S02]  /*37e0*/  USHF.L.U32 UR11, UR4, 0x7, URZ ;  /* 0x00000007040b7899 */ /* 0x000fe400080006ff */
[----:B------:R-:W-:Y:S02]  /*37f0*/  ULOP3.LUT UR4, UR4, 0xffe, URZ, 0xc0, !UPT ;  /* 0x00000ffe04047892 */ /* 0x000fe4000f8ec0ff */
[----:B------:R-:W-:Y:S02]  /*3800*/  ULOP3.LUT UR11, UR11, 0xffffff00, URZ, 0xc0, !UPT ;  /* 0xffffff000b0b7892 */ /* 0x000fe4000f8ec0ff */
[----:B------:R-:W-:Y:S02]  /*3810*/  UIADD3 UR4, UPT, UPT, -UR4, UR30, URZ ;  /* 0x0000001e04047290 */ /* 0x000fe4000fffe1ff */
[----:B------:R-:W-:Y:S01]  /*3820*/  UIADD3 UR11, UPT, UPT, UR42, UR11, URZ ;  /* 0x0000000b2a0b7290 */ /* 0x000fe2000fffe0ff */
[----:B------:R-:W1:Y:S03]  /*3830*/  SYNCS.PHASECHK.TRANS64.TRYWAIT P0, [UR31+0xe0], R0 ;  /* 0x0000e000ff0075a7 */ /* 0x000e66000800111f */
[----:B------:R-:W-:Y:S01]  /*3840*/  ULEA UR11, UR4, UR11, 0x14 ;  /* 0x0000000b040b7291 */ /* 0x000fe2000f8ea0ff */
[----:B-123--:R-:W-:Y:S11]  /*3850*/  @!P0 BRA `(.L_x_62) ;  /* 0x0000006400848947 */ /* 0x00eff60003800000 */
.L_x_152:
[----:B------:R-:W-:Y:S01]  /*3860*/  IADD3 R10, PT, PT, R10, 0x1, RZ ;  /* 0x000000010a0a7810 */ /* 0x000fe20007ffe0ff */
[----:B------:R-:W-:Y:S06]  /*3870*/  BRA.U !UP4, `(.L_x_63) ;  /* 0x000000010cc07547 */ /* 0x000fec000b800000 */
[----:B------:R-:W-:Y:S01]  /*3880*/  UPLOP3.LUT UP2, UPT, UPT, UPT, UPT, 0x40, 0x4 ;  /* 0x000000000004789c */ /* 0x000fe20003f4e870 */
[----:B------:R-:W-:Y:S01]  /*3890*/  UMOV UR23, UR41 ;  /* 0x0000002900177c82 */ /* 0x000fe20008000000 */
[----:B------:R-:W-:Y:S01]  /*38a0*/  UMOV UR22, UR40 ;  /* 0x0000002800167c82 */ /* 0x000fe20008000000 */
[----:B------:R-:W-:-:S08]  /*38b0*/  UMOV UR10, UR24 ;  /* 0x00000018000a7c82 */ /* 0x000fd00008000000 */
.L_x_66:
[----:B------:R-:W-:Y:S02]  /*38c0*/  UIADD3 UR23, UPT, UPT, UR23, 0x1, URZ ;  /* 0x0000000117177890 */ /* 0x000fe4000fffe0ff */
[----:B--2---:R-:W-:Y:S02]  /*38d0*/  ULEA UR5, UR10, UR26, 0x3 ;  /* 0x0000001a0a057291 */ /* 0x004fe4000f8e18ff */
[----:B------:R-:W-:Y:S01]  /*38e0*/  UISETP.NE.AND UP3, UPT, UR23, URZ, UPT ;  /* 0x000000ff1700728c */ /* 0x000fe2000bf65270 */
[----:B---3--:R-:W-:Y:S10]  /*38f0*/  @P2 BRA `(.L_x_64) ;  /* 0x00000000000c2947 */ /* 0x008ff40003800000 */
[----:B-1----:R-:W-:Y:S04]  /*3900*/  SHF.L.U32 R3, R8, 0x1f, RZ ;  /* 0x0000001f08037819 */ /* 0x002fe800000006ff */
[----:B------:R-:W1:Y:S02]  /*3910*/  SYNCS.PHASECHK.TRANS64.TRYWAIT P0, [UR5], R3 ;  /* 0x00000003ff0075a7 */ /* 0x000e640008001105 */
[----:B-1----:R-:W-:Y:S05]  /*3920*/  @!P0 BRA `(.L_x_65) ;  /* 0x0000006400688947 */ /* 0x002fea0003800000 */
.L_x_64:
[----:B------:R-:W-:Y:S01]  /*3930*/  UISETP.NE.AND UP0, UPT, UR22, 0x1, UPT ;  /* 0x000000011600788c */ /* 0x000fe2000bf05270 */
[----:B------:R-:W-:Y:S01]  /*3940*/  PLOP3.LUT P2, PT, PT, PT, PT, 0x80, 0x8 ;  /* 0x000000000008781c */ /* 0x000fe20003f4f070 */
[----:B------:R-:W-:Y:S02]  /*3950*/  UIADD3 UR4, UPT, UPT, UR10, 0x1, URZ ;  /* 0x000000010a047890 */ /* 0x000fe4000fffe0ff */
[----:B------:R-:W-:Y:S02]  /*3960*/  UIADD3 UR25, UPT, UPT, UR5, 0x28, URZ ;  /* 0x0000002805197890 */ /* 0x000fe4000fffe0ff */
[----:B------:R-:W-:Y:S01]  /*3970*/  UISETP.NE.AND UP1, UPT, UR4, 0x5, UPT ;  /* 0x000000050400788c */ /* 0x000fe2000bf25270 */
[----:B------:R-:W-:Y:S01]  /*3980*/  PLOP3.LUT P0, PT, PT, PT, UP0, 0x80, 0x8 ;  /* 0x000000000008781c */ /* 0x000fe20003f0f008 */
[----:B------:R-:W-:Y:S02]  /*3990*/  UIADD3 UR22, UPT, UPT, UR22, -0x1, URZ ;  /* 0xffffffff16167890 */ /* 0x000fe4000fffe0ff */
[----:B------:R-:W-:Y:S02]  /*39a0*/  USEL UR6, URZ, 0x1, UP1 ;  /* 0x00000001ff067887 */ /* 0x000fe40008800000 */
[----:B------:R-:W-:Y:S01]  /*39b0*/  USEL UR24, UR4, URZ, UP1 ;  /* 0x000000ff04187287 */ /* 0x000fe20008800000 */
[----:B------:R-:W-:Y:S01]  /*39c0*/  UMOV UR7, 0x40004040 ;  /* 0x4000404000077882 */ /* 0x000fe20000000000 */
[----:B------:R-:W-:Y:S02]  /*39d0*/  UMOV UR5, 0x40004040 ;  /* 0x4000404000057882 */ /* 0x000fe40000000000 */
[----:B------:R-:W-:Y:S01]  /*39e0*/  @UP0 ULEA UR4, UR24, UR26, 0x3 ;  /* 0x0000001a18040291 */ /* 0x000fe2000f8e18ff */
[----:B------:R-:W-:Y:S01]  /*39f0*/  LOP3.LUT R8, R8, UR6, RZ, 0x3c, !PT ;  /* 0x0000000608087c12 */ /* 0x000fe2000f8e3cff */
[----:B------:R-:W-:Y:S01]  /*3a00*/  ULEA UR6, UR10, UR29, 0xb ;  /* 0x0000001d0a067291 */ /* 0x000fe2000f8e58ff */
[----:B------:R-:W-:Y:S02]  /*3a10*/  UMOV UR21, 0x40004040 ;  /* 0x4000404000157882 */ /* 0x000fe40000000000 */
[----:B-1----:R-:W-:Y:S01]  /*3a20*/  @P0 SHF.L.U32 R0, R8, 0x1f, RZ ;  /* 0x0000001f08000819 */ /* 0x002fe200000006ff */
[----:B------:R-:W-:Y:S02]  /*3a30*/  UIADD3 UR20, UPT, UPT, UR6, 0x2, URZ ;  /* 0x0000000206147890 */ /* 0x000fe4000fffe0ff */
[----:B------:R-:W-:Y:S01]  /*3a40*/  UIADD3 UR16, UPT, UPT, UR6, 0x4, URZ ;  /* 0x0000000406107890 */ /* 0x000fe2000fffe0ff */
[----:B------:R2:W3:Y:S01]  /*3a50*/  @P0 SYNCS.PHASECHK.TRANS64.TRYWAIT P2, [UR4], R0 ;  /* 0x00000000ff0005a7 */ /* 0x0004e20008041104 */
[----:B------:R-:W-:Y:S02]  /*3a60*/  ULEA UR4, UR10, UR28, 0x9 ;  /* 0x0000001c0a047291 */ /* 0x000fe4000f8e48ff */
[----:B------:R-:W-:Y:S02]  /*3a70*/  UIADD3 UR12, UPT, UPT, UR6, 0x6, URZ ;  /* 0x00000006060c7890 */ /* 0x000fe4000fffe0ff */
[----:B------:R-:W-:Y:S02]  /*3a80*/  UIADD3 UR18, UPT, UPT, UR4, 0x2, URZ ;  /* 0x0000000204127890 */ /* 0x000fe4000fffe0ff */
[----:B------:R-:W-:Y:S02]  /*3a90*/  UIADD3 UR14, UPT, UPT, UR4, 0x4, URZ ;  /* 0x00000004040e7890 */ /* 0x000fe4000fffe0ff */
[----:B------:R-:W-:Y:S01]  /*3aa0*/  UIADD3 UR8, UPT, UPT, UR4, 0x6, URZ ;  /* 0x0000000604087890 */ /* 0x000fe2000fffe0ff */
[----:B------:R2:W-:Y:S01]  /*3ab0*/  UTCQMMA gdesc[UR4], gdesc[UR6], tmem[UR11], tmem[UR38], idesc[UR39], UP2 ;  /* 0x00ff2606040075ea */ /* 0x0005e2000900030b */
[----:B------:R-:W-:Y:S01]  /*3ac0*/  UPLOP3.LUT UP2, UPT, UPT, UPT, UPT, 0x80, 0x8 ;  /* 0x000000000008789c */ /* 0x000fe20003f4f070 */
[----:B------:R-:W-:Y:S01]  /*3ad0*/  UMOV UR19, 0x40004040 ;  /* 0x4000404000137882 */ /* 0x000fe20000000000 */
[----:B------:R-:W-:Y:S01]  /*3ae0*/  UMOV UR17, 0x40004040 ;  /* 0x4000404000117882 */ /* 0x000fe20000000000 */
[----:B------:R2:W-:Y:S01]  /*3af0*/  UTCQMMA gdesc[UR18], gdesc[UR20], tmem[UR11], tmem[UR36], idesc[UR37], UPT ;  /* 0x00ff2414120075ea */ /* 0x0005e2000b80030b */
[----:B------:R-:W-:Y:S01]  /*3b00*/  UMOV UR15, 0x40004040 ;  /* 0x40004040000f7882 */ /* 0x000fe20000000000 */
[----:B------:R-:W-:Y:S01]  /*3b10*/  UMOV UR13, 0x40004040 ;  /* 0x40004040000d7882 */ /* 0x000fe20000000000 */
[----:B------:R-:W-:Y:S01]  /*3b20*/  UMOV UR9, 0x40004040 ;  /* 0x4000404000097882 */ /* 0x000fe20000000000 */
[----:B------:R2:W-:Y:S01]  /*3b30*/  UTCQMMA gdesc[UR14], gdesc[UR16], tmem[UR11], tmem[UR34], idesc[UR35], UPT ;  /* 0x00ff22100e0075ea */ /* 0x0005e2000b80030b */
[----:B------:R2:W-:Y:S01]  /*3b40*/  UTCQMMA gdesc[UR8], gdesc[UR12], tmem[UR11], tmem[UR32], idesc[UR33], UPT ;  /* 0x00ff200c080075ea */ /* 0x0005e2000b80030b */
[----:B------:R2:W-:Y:S01]  /*3b50*/  UTCBAR.MULTICAST [UR25], URZ, UR27 ;  /* 0x000000ff190073e9 */ /* 0x0005e2000800081b */
[----:B------:R-:W-:Y:S01]  /*3b60*/  UMOV UR10, UR24 ;  /* 0x00000018000a7c82 */ /* 0x000fe20008000000 */
[----:B------:R-:W-:Y:S05]  /*3b70*/  BRA.U UP3, `(.L_x_66) ;  /* 0xfffffffd03507547 */ /* 0x000fea000b83ffff */
.L_x_63:
[----:B--2---:R-:W-:Y:S01]  /*3b80*/  UIADD3 UR4, UPT, UPT, UR30, 0x1, URZ ;  /* 0x000000011e047890 */ /* 0x004fe2000fffe0ff */
[C---:B------:R-:W-:Y:S01]  /*3b90*/  ISETP.NE.AND P0, PT, R10.reuse, 0x2, PT ;  /* 0x000000020a00780c */ /* 0x040fe20003f05270 */
[----:B------:R-:W-:Y:S02]  /*3ba0*/  UIADD3 UR5, UPT, UPT, UR31, 0xc0, URZ ;  /* 0x000000c01f057890 */ /* 0x000fe4000fffe0ff */
[----:B------:R-:W-:Y:S01]  /*3bb0*/  UISETP.NE.AND UP0, UPT, UR4, 0x4, UPT ;  /* 0x000000040400788c */ /* 0x000fe2000bf05270 */
[----:B-1----:R-:W-:Y:S02]  /*3bc0*/  SEL R0, RZ, 0x1, P0 ;  /* 0x00000001ff007807 */ /* 0x002fe40000000000 */
[----:B------:R-:W-:Y:S01]  /*3bd0*/  SEL R10, R10, RZ, P0 ;  /* 0x000000ff0a0a7207 */ /* 0x000fe20000000000 */
[----:B------:R-:W-:Y:S01]  /*3be0*/  USEL UR6, URZ, 0x1, UP0 ;  /* 0x00000001ff067887 */ /* 0x000fe20008000000 */
[----:B------:R-:W-:Y:S01]  /*3bf0*/  LOP3.LUT R9, R9, R0, RZ, 0x3c, !PT ;  /* 0x0000000009097212 */ /* 0x000fe200078e3cff */
[----:B------:R-:W-:Y:S01]  /*3c00*/  USEL UR30, UR4, URZ, UP0 ;  /* 0x000000ff041e7287 */ /* 0x000fe20008000000 */
[----:B------:R1:W-:Y:S03]  /*3c10*/  UTCBAR [UR5], URZ ;  /* 0x000000ff050073e9 */ /* 0x0003e600080000ff */
[----:B------:R-:W-:Y:S01]  /*3c20*/  LOP3.LUT R11, R11, UR6, RZ, 0x3c, !PT ;  /* 0x000000060b0b7c12 */ /* 0x000fe2000f8e3cff */
[----:B------:R-:W-:Y:S07]  /*3c30*/  @P1 BRA `(.L_x_67) ;  /* 0xfffffff800881947 */ /* 0x000fee000383ffff */
[----:B------:R-:W2:Y:S01]  /*3c40*/  S2UR UR8, SR_CgaCtaId ;  /* 0x00000000000879c3 */ /* 0x000ea20000008800 */
[----:B------:R-:W-:Y:S01]  /*3c50*/  ELECT P0, URZ, PT ;  /* 0x0000000000ff782f */ /* 0x000fe20003800000 */
[----:B------:R-:W-:Y:S01]  /*3c60*/  IMAD.MOV.U32 R0, RZ, RZ, 0x1 ;  /* 0x00000001ff007424 */ /* 0x000fe200078e00ff */
[----:B------:R-:W-:Y:S01]  /*3c70*/  UIADD3 UR26, UPT, UPT, UR26, 0xe0, URZ ;  /* 0x000000e01a1a7890 */ /* 0x000fe2000fffe0ff */
[----:B------:R-:W-:Y:S01]  /*3c80*/  SHF.L.U32 R3, R11, 0x1f, RZ ;  /* 0x0000001f0b037819 */ /* 0x000fe200000006ff */
[----:B------:R-:W-:-:S03]  /*3c90*/  UMOV UR4, 0x40 ;  /* 0x0000004000047882 */ /* 0x000fc60000000000 */
[----:B------:R-:W-:Y:S01]  /*3ca0*/  UVIRTCOUNT.DEALLOC.SMPOOL 0x80 ;  /* 0x000000800000784c */ /* 0x000fe20000000000 */
[----:B--2---:R-:W-:Y:S02]  /*3cb0*/  ULEA UR8, UR8, UR4, 0x18 ;  /* 0x0000000408087291 */ /* 0x004fe4000f8ec0ff */
[----:B------:R-:W-:-:S07]  /*3cc0*/  ULEA UR4, UR30, UR26, 0x3 ;  /* 0x0000001a1e047291 */ /* 0x000fce000f8e18ff */
[----:B------:R2:W-:Y:S02]  /*3cd0*/  @P0 STS.U8 [UR8+0x1c], R0 ;  /* 0x00001c00ff000988 */ /* 0x0005e40008000008 */
[----:B------:R-:W4:Y:S02]  /*3ce0*/  SYNCS.PHASECHK.TRANS64.TRYWAIT P0, [UR4], R3 ;  /* 0x00000003ff0075a7 */ /* 0x000f240008001104 */
[----:B--2-4-:R-:W-:Y:S05]  /*3cf0*/  @!P0 BRA `(.L_x_68) ;  /* 0x00000060008c8947 */ /* 0x014fea0003800000 */
.L_x_155:
[----:B------:R-:W-:-:S04]  /*3d00*/  UIADD3 UR4, UPT, UPT, UR30, 0x1, URZ ;  /* 0x000000011e047890 */ /* 0x000fc8000fffe0ff */
[----:B------:R-:W-:-:S04]  /*3d10*/  UISETP.NE.AND UP0, UPT, UR4, 0x4, UPT ;  /* 0x000000040400788c */ /* 0x000fc8000bf05270 */
[----:B------:R-:W-:Y:S02]  /*3d20*/  USEL UR6, URZ, 0x1, UP0 ;  /* 0x00000001ff067887 */ /* 0x000fe40008000000 */
[----:B------:R-:W-:-:S04]  /*3d30*/  USEL UR4, UR4, URZ, UP0 ;  /* 0x000000ff04047287 */ /* 0x000fc80008000000 */
[----:B-1----:R-:W-:Y:S01]  /*3d40*/  ULEA UR5, UR4, UR26, 0x3 ;  /* 0x0000001a04057291 */ /* 0x002fe2000f8e18ff */
[----:B------:R-:W-:-:S04]  /*3d50*/  LOP3.LUT R2, R11, UR6, RZ, 0x3c, !PT ;  /* 0x000000060b027c12 */ /* 0x000fc8000f8e3cff */
[----:B--2---:R-:W-:-:S04]  /*3d60*/  SHF.L.U32 R3, R2, 0x1f, RZ ;  /* 0x0000001f02037819 */ /* 0x004fc800000006ff */
[----:B------:R-:W1:Y:S02]  /*3d70*/  SYNCS.PHASECHK.TRANS64.TRYWAIT P0, [UR5], R3 ;  /* 0x00000003ff0075a7 */ /* 0x000e640008001105 */
[----:B-1----:R-:W-:Y:S05]  /*3d80*/  @!P0 BRA `(.L_x_69) ;  /* 0x0000006000808947 */ /* 0x002fea0003800000 */
.L_x_157:
        /* <DEDUP_REMOVED lines=9> */
.L_x_159:
[----:B------:R-:W-:-:S04]  /*3e20*/  UIADD3 UR4, UPT, UPT, UR4, 0x1, URZ ;  /* 0x0000000104047890 */ /* 0x000fc8000fffe0ff */
[----:B------:R-:W-:-:S04]  /*3e30*/  UISETP.NE.AND UP0, UPT, UR4, 0x4, UPT ;  /* 0x000000040400788c */ /* 0x000fc8000bf05270 */
[----:B------:R-:W-:Y:S02]  /*3e40*/  USEL UR5, URZ, 0x1, UP0 ;  /* 0x00000001ff057887 */ /* 0x000fe40008000000 */
[----:B------:R-:W-:-:S04]  /*3e50*/  USEL UR4, UR4, URZ, UP0 ;  /* 0x000000ff04047287 */ /* 0x000fc80008000000 */
[----:B------:R-:W-:Y:S01]  /*3e60*/  ULEA UR4, UR4, UR26, 0x3 ;  /* 0x0000001a04047291 */ /* 0x000fe2000f8e18ff */
[----:B-1----:R-:W-:-:S04]  /*3e70*/  LOP3.LUT R3, R2, UR5, RZ, 0x3c, !PT ;  /* 0x0000000502037c12 */ /* 0x002fc8000f8e3cff */
[----:B------:R-:W-:-:S04]  /*3e80*/  SHF.L.U32 R3, R3, 0x1f, RZ ;  /* 0x0000001f03037819 */ /* 0x000fc800000006ff */
[----:B------:R-:W1:Y:S02]  /*3e90*/  SYNCS.PHASECHK.TRANS64.TRYWAIT P0, [UR4], R3 ;  /* 0x00000003ff0075a7 */ /* 0x000e640008001104 */
[----:B-1----:R-:W-:Y:S05]  /*3ea0*/  @!P0 BRA `(.L_x_71) ;  /* 0x0000006000688947 */ /* 0x002fea0003800000 */
.L_x_161:
[----:B------:R-:W-:Y:S01]  /*3eb0*/  NOP ;  /* 0x0000000000007918 */ /* 0x000fe20000000000 */
[----:B-1----:R-:W1:Y:S01]  /*3ec0*/  LDS R0, [UR8+0x14] ;  /* 0x00001408ff007984 */ /* 0x002e620008000800 */
[----:B------:R-:W-:Y:S01]  /*3ed0*/  ULOP3.LUT UR4, UR42, 0xffff, URZ, 0xc0, !UPT ;  /* 0x0000ffff2a047892 */ /* 0x000fe2000f8ec0ff */
[----:B------:R-:W-:Y:S01]  /*3ee0*/  UMOV UR5, 0xffff ;  /* 0x0000ffff00057882 */ /* 0x000fe20000000000 */
[----:B------:R-:W-:Y:S02]  /*3ef0*/  UMOV UR6, 0x1 ;  /* 0x0000000100067882 */ /* 0x000fe40000000000 */
[----:B------:R-:W-:-:S04]  /*3f00*/  USHF.R.U32.HI UR4, URZ, 0x5, UR4 ;  /* 0x00000005ff047899 */ /* 0x000fc80008011604 */
[----:B------:R-:W-:Y:S02]  /*3f10*/  USHF.L.U32 UR5, UR5, UR4, URZ ;  /* 0x0000000405057299 */ /* 0x000fe400080006ff */
[----:B------:R-:W-:-:S04]  /*3f20*/  USHF.L.U32 UR4, UR6, UR4, URZ ;  /* 0x0000000406047299 */ /* 0x000fc800080006ff */
[----:B-1----:R-:W-:-:S04]  /*3f30*/  LOP3.LUT R0, R0, UR5, RZ, 0xc0, !PT ;  /* 0x0000000500007c12 */ /* 0x002fc8000f8ec0ff */
[----:B------:R-:W-:-:S13]  /*3f40*/  ISETP.NE.AND P0, PT, R0, UR5, PT ;  /* 0x0000000500007c0c */ /* 0x000fda000bf05270 */
[----:B------:R-:W-:Y:S05]  /*3f50*/  @P0 BRA `(.L_x_72) ;  /* 0x0000000000580947 */ /* 0x000fea0003800000 */
[----:B------:R-:W1:Y:S02]  /*3f60*/  LDS R0, [UR8+0x18] ;  /* 0x00001808ff007984 */ /* 0x000e640008000800 */
[----:B-1----:R-:W-:-:S04]  /*3f70*/  LOP3.LUT R0, R0, UR4, RZ, 0xc0, !PT ;  /* 0x0000000400007c12 */ /* 0x002fc8000f8ec0ff */
[----:B------:R-:W-:-:S13]  /*3f80*/  ISETP.NE.AND P0, PT, R0, UR4, PT ;  /* 0x0000000400007c0c */ /* 0x000fda000bf05270 */
[----:B------:R-:W-:Y:S05]  /*3f90*/  @P0 BRA `(.L_x_73) ;  /* 0x00000000003c0947 */ /* 0x000fea0003800000 */
[----:B------:R-:W1:Y:S01]  /*3fa0*/  S2R R2, SR_LANEID ;  /* 0x0000000000027919 */ /* 0x000e620000000000 */
[----:B------:R-:W-:Y:S01]  /*3fb0*/  ULOP3.LUT UR5, URZ, UR5, URZ, 0x33, !UPT ;  /* 0x00000005ff057292 */ /* 0x000fe2000f8e33ff */
[----:B------:R-:W-:Y:S01]  /*3fc0*/  LOP3.LUT R4, RZ, UR4, RZ, 0x33, !PT ;  /* 0x00000004ff047c12 */ /* 0x000fe2000f8e33ff */
[----:B------:R-:W-:Y:S02]  /*3fd0*/  VOTEU.ANY UR4, UPT, PT ;  /* 0x0000000000047886 */ /* 0x000fe400038e0100 */
[----:B------:R-:W-:Y:S01]  /*3fe0*/  UFLO.U32 UR4, UR4 ;  /* 0x00000004000472bd */ /* 0x000fe200080e0000 */
[----:B------:R-:W2:Y:S01]  /*3ff0*/  REDUX UR6, R4 ;  /* 0x00000000040673c4 */ /* 0x000ea20000000000 */
[----:B------:R-:W-:-:S06]  /*4000*/  IMAD.U32 R0, RZ, RZ, UR5 ;  /* 0x00000005ff007e24 */ /* 0x000fcc000f8e00ff */
[----:B------:R4:W-:Y:S01]  /*4010*/  UTCATOMSWS.AND URZ, UR5 ;  /* 0x0000000500ff79e3 */ /* 0x0009e20008000000 */
[----:B------:R-:W3:Y:S01]  /*4020*/  REDUX UR7, R0 ;  /* 0x00000000000773c4 */ /* 0x000ee20000000000 */
[----:B-1----:R-:W-:Y:S01]  /*4030*/  ISETP.EQ.U32.AND P0, PT, R2, UR4, PT ;  /* 0x0000000402007c0c */ /* 0x002fe2000bf02070 */
[----:B--2---:R-:W-:Y:S01]  /*4040*/  IMAD.U32 R2, RZ, RZ, UR6 ;  /* 0x00000006ff027e24 */ /* 0x004fe2000f8e00ff */
[----:B---3--:R-:W-:-:S11]  /*4050*/  MOV R3, UR7 ;  /* 0x0000000700037c02 */ /* 0x008fd60008000f00 */
[----:B------:R4:W-:Y:S04]  /*4060*/  @P0 ATOMS.AND RZ, [UR8+0x14], R3 ;  /* 0x00001403ffff098c */ /* 0x0009e8000a800008 */
[----:B------:R4:W-:Y:S01]  /*4070*/  @P0 ATOMS.AND RZ, [UR8+0x18], R2 ;  /* 0x00001802ffff098c */ /* 0x0009e2000a800008 */
[----:B------:R-:W-:Y:S05]  /*4080*/  BRA `(.L_x_74) ;  /* 0x0000000000147947 */ /* 0x000fea0003800000 */
.L_x_73:
[----:B------:R-:W-:Y:S02]  /*4090*/  MOV R2, 0x40b0 ;  /* 0x000040b000027802 */ /* 0x000fe40000000f00 */
[----:B---3-5:R-:W-:Y:S05]  /*40a0*/  CALL.REL.NOINC `($__internal_0_$__cuda_sm10x_tcgen05_guardrail_trap_col_being_dealloced_not_returned_by_alloc) ;  /* 0x00000064004c7944 */ /* 0x028fea0003c00000 */
[----:B------:R-:W-:Y:S05]  /*40b0*/  BRA `(.L_x_74) ;  /* 0x0000000000087947 */ /* 0x000fea0003800000 */
.L_x_72:
[----:B------:R-:W-:Y:S02]  /*40c0*/  MOV R2, 0x40e0 ;  /* 0x000040e000027802 */ /* 0x000fe40000000f00 */
[----:B---3-5:R-:W-:Y:S05]  /*40d0*/  CALL.REL.NOINC `($__internal_2_$__cuda_sm10x_tcgen05_guardrail_trap_unallocated_columns_being_dealloced) ;  /* 0x0000006400587944 */ /* 0x028fea0003c00000 */
.L_x_74:
[----:B------:R-:W-:Y:S01]  /*40e0*/  NOP ;  /* 0x0000000000007918 */ /* 0x000fe20000000000 */
[----:B----4-:R-:W-:Y:S05]  /*40f0*/  EXIT ;  /* 0x000000000000794d */ /* 0x010fea0003800000 */
.L_x_56:
[----:B------:R-:W-:-:S09]  /*4100*/  UISETP.NE.OR UP0, UPT, UR17, 0x3, !UP3 ;  /* 0x000000031100788c */ /* 0x000fd2000df05670 */
[----:B------:R-:W-:Y:S05]  /*4110*/  BRA.U UP0, `(.L_x_75) ;  /* 0x0000001100587547 */ /* 0x000fea000b800000 */
[----:B------:R-:W2:Y:S01]  /*4120*/  S2UR UR10, SR_CgaCtaId ;  /* 0x00000000000a79c3 */ /* 0x000ea20000008800 */
[----:B------:R-:W3:Y:S01]  /*4130*/  LDCU UR31, c[0x0][0x370] ;  /* 0x00006e00ff1f77ac */ /* 0x000ee20008000800 */
[----:B------:R-:W-:Y:S02]  /*4140*/  HFMA2 R13, -RZ, RZ, 0, 0 ;  /* 0x00000000ff0d7431 */ /* 0x000fe400000001ff */
[----:B------:R-:W-:Y:S01]  /*4150*/  IMAD.MOV.U32 R15, RZ, RZ, 0x1 ;  /* 0x00000001ff0f7424 */ /* 0x000fe200078e00ff */
[----:B------:R-:W-:Y:S01]  /*4160*/  MOV R7, 0x1000 ;  /* 0x0000100000077802 */ /* 0x000fe20000000f00 */
[----:B------:R-:W3:Y:S01]  /*4170*/  LDCU.128 UR44, c[0x0][0xb10] ;  /* 0x00016200ff2c77ac */ /* 0x000ee20008000c00 */
[----:B------:R-:W-:Y:S01]  /*4180*/  IMAD.MOV.U32 R14, RZ, RZ, RZ ;  /* 0x000000ffff0e7224 */ /* 0x000fe200078e00ff */
[----:B------:R-:W4:Y:S01]  /*4190*/  LDC.64 R16, c[0x0][0x348] ;  /* 0x0000d200ff107b82 */ /* 0x000f220000000a00 */
[----:B------:R-:W1:Y:S01]  /*41a0*/  LDCU UR30, c[0x0][0x374] ;  /* 0x00006e80ff1e77ac */ /* 0x000e620008000800 */
[----:B------:R-:W2:Y:S06]  /*41b0*/  LDCU UR15, c[0x0][0xb0c] ;  /* 0x00016180ff0f77ac */ /* 0x000eac0008000800 */
[----:B------:R-:W4:Y:S01]  /*41c0*/  LDC.64 R2, c[0x0][0x888] ;  /* 0x00022200ff027b82 */ /* 0x000f220000000a00 */
[----:B------:R-:W4:Y:S01]  /*41d0*/  LDCU UR49, c[0x0][0xb20] ;  /* 0x00016400ff3177ac */ /* 0x000f220008000800 */
[----:B------:R-:W4:Y:S06]  /*41e0*/  LDCU UR4, c[0x0][0xb30] ;  /* 0x00016600ff0477ac */ /* 0x000f2c0008000800 */
[----:B------:R-:W4:Y:S01]  /*41f0*/  LDC.64 R4, c[0x0][0x890] ;  /* 0x00022400ff047b82 */ /* 0x000f220000000a00 */
[----:B------:R-:W-:Y:S01]  /*4200*/  UMOV UR21, 0x400 ;  /* 0x0000040000157882 */ /* 0x000fe20000000000 */
[----:B---3--:R-:W-:-:S02]  /*4210*/  UIMAD.WIDE.U32 UR6, UR31, UR44, URZ ;  /* 0x0000002c1f0672a5 */ /* 0x008fc4000f8e00ff */
[----:B-1----:R-:W-:Y:S02]  /*4220*/  UIMAD.WIDE.U32 UR8, UR30, UR47, URZ ;  /* 0x0000002f1e0872a5 */ /* 0x002fe4000f8e00ff */
[----:B--2---:R-:W-:Y:S02]  /*4230*/  ULEA UR21, UR10, UR21, 0x18 ;  /* 0x000000150a157291 */ /* 0x004fe4000f8ec0ff */
[----:B------:R-:W-:Y:S02]  /*4240*/  UPLOP3.LUT UP3, UPT, UPT, UPT, UPT, 0x40, 0x4 ;  /* 0x000000000004789c */ /* 0x000fe40003f6e870 */
[----:B------:R-:W-:Y:S02]  /*4250*/  UIADD3 UR37, UPT, UPT, UR21, 0x68, URZ ;  /* 0x0000006815257890 */ /* 0x000fe4000fffe0ff */
[----:B------:R-:W-:Y:S02]  /*4260*/  UIADD3 UR33, UPT, UPT, UR21, 0x50, URZ ;  /* 0x0000005015217890 */ /* 0x000fe4000fffe0ff */
[----:B------:R-:W-:-:S02]  /*4270*/  UIADD3 UR25, UPT, UPT, UR21, 0x58, URZ ;  /* 0x0000005815197890 */ /* 0x000fc4000fffe0ff */
[----:B------:R-:W-:Y:S01]  /*4280*/  UIADD3 UR17, UPT, UPT, UR21, 0x60, URZ ;  /* 0x0000006015117890 */ /* 0x000fe2000fffe0ff */
[----:B------:R-:W-:Y:S01]  /*4290*/  UMOV UR6, UR7 ;  /* 0x0000000700067c82 */ /* 0x000fe20008000000 */
[----:B------:R-:W-:Y:S01]  /*42a0*/  UMOV UR41, UR9 ;  /* 0x0000000900297c82 */ /* 0x000fe20008000000 */
[----:B------:R-:W-:Y:S02]  /*42b0*/  UISETP.GE.AND UP0, UPT, UR42, 0x1, UPT ;  /* 0x000000012a00788c */ /* 0x000fe4000bf06270 */
[----:B------:R-:W-:Y:S01]  /*42c0*/  UISETP.NE.AND UP4, UPT, UR42, 0x1, UPT ;  /* 0x000000012a00788c */ /* 0x000fe2000bf85270 */
[----:B------:R-:W1:Y:S01]  /*42d0*/  LDCU.64 UR22, c[0x0][0xb28] ;  /* 0x00016500ff1677ac */ /* 0x000e620008000a00 */
[----:B------:R-:W-:Y:S02]  /*42e0*/  UISETP.NE.AND UP6, UPT, UR15, 0x1, UPT ;  /* 0x000000010f00788c */ /* 0x000fe4000bfc5270 */
[----:B------:R-:W-:Y:S02]  /*42f0*/  UISETP.NE.AND UP5, UPT, UR46, 0x1, UPT ;  /* 0x000000012e00788c */ /* 0x000fe4000bfa5270 */
[----:B------:R-:W-:-:S02]  /*4300*/  UPRMT UR37, UR10, 0x654, UR37 ;  /* 0x000006540a257896 */ /* 0x000fc40008000025 */
[----:B------:R-:W-:Y:S02]  /*4310*/  USHF.R.U32.HI UR43, URZ, UR45, UR6 ;  /* 0x0000002dff2b7299 */ /* 0x000fe40008011606 */
[----:B------:R-:W-:Y:S02]  /*4320*/  UPRMT UR40, UR10, 0x654, UR33 ;  /* 0x000006540a287896 */ /* 0x000fe40008000021 */
[----:B------:R-:W-:Y:S02]  /*4330*/  UPRMT UR39, UR10, 0x654, UR25 ;  /* 0x000006540a277896 */ /* 0x000fe40008000019 */
[----:B------:R-:W-:Y:S02]  /*4340*/  UPRMT UR38, UR10, 0x654, UR17 ;  /* 0x000006540a267896 */ /* 0x000fe40008000011 */
[----:B----4-:R-:W-:Y:S02]  /*4350*/  USHF.R.U32.HI UR41, URZ, UR49, UR41 ;  /* 0x00000031ff297299 */ /* 0x010fe40008011629 */
[----:B------:R-:W-:-:S11]  /*4360*/  UISETP.NE.AND UP2, UPT, UR4, 0x1, UPT ;  /* 0x000000010400788c */ /* 0x000fd6000bf45270 */
.L_x_86:
[C---:B------:R-:W-:Y:S02]  /*4370*/  LEA R12, R14.reuse, UR21, 0x3 ;  /* 0x000000150e0c7c11 */ /* 0x040fe4000f8e18ff */
[----:B------:R-:W-:Y:S02]  /*4380*/  SHF.L.U32 R9, R13, 0x1f, RZ ;  /* 0x0000001f0d097819 */ /* 0x000fe400000006ff */
[----:B------:R-:W-:Y:S02]  /*4390*/  LEA R10, R14, UR21, 0x4 ;  /* 0x000000150e0a7c11 */ /* 0x000fe4000f8e20ff */
[----:B--2---:R-:W2:Y:S02]  /*43a0*/  SYNCS.PHASECHK.TRANS64.TRYWAIT P0, [R12+URZ+0xa0], R9 ;  /* 0x0000a0090c0075a7 */ /* 0x004ea400080011ff */
[----:B--2---:R-:W-:Y:S05]  /*43b0*/  @!P0 BRA `(.L_x_76) ;  /* 0x0000005c003c8947 */ /* 0x004fea0003800000 */
.L_x_162:
[----:B--2---:R-:W2:Y:S01]  /*43c0*/  LDS.128 R8, [R10+0x130] ;  /* 0x000130000a087984 */ /* 0x004ea20000000c00 */
[----:B------:R-:W-:Y:S01]  /*43d0*/  UISETP.GE.AND UP0, UPT, UR42, 0x1, UPT ;  /* 0x000000012a00788c */ /* 0x000fe2000bf06270 */
[----:B------:R-:W-:Y:S01]  /*43e0*/  @!PT LDS RZ, [RZ] ;  /* 0x00000000fffff984 */ /* 0x000fe20000000800 */
[----:B------:R-:W-:Y:S01]  /*43f0*/  @!PT LDS RZ, [RZ] ;  /* 0x00000000fffff984 */ /* 0x000fe20000000800 */
[----:B------:R-:W-:Y:S01]  /*4400*/  @!PT LDS RZ, [RZ] ;  /* 0x00000000fffff984 */ /* 0x000fe20000000800 */
[----:B------:R-:W-:Y:S01]  /*4410*/  @!PT LDS RZ, [RZ] ;  /* 0x00000000fffff984 */ /* 0x000fe20000000800 */
[----:B------:R3:W-:Y:S06]  /*4420*/  MEMBAR.ALL.CTA ;  /* 0x0000000000007992 */ /* 0x0007ec0000008000 */
[----:B---3--:R-:W3:Y:S01]  /*4430*/  FENCE.VIEW.ASYNC.S ;  /* 0x00000000000073c6 */ /* 0x008ee20000000000 */
[----:B--2---:R-:W-:Y:S11]  /*4440*/  LOP3.LUT P0, RZ, R10, 0x1, RZ, 0xc0, !PT ;  /* 0x000000010aff7812 */ /* 0x004ff6000780c0ff */
[----:B------:R-:W-:Y:S02]  /*4450*/  @!UPT UIADD3 URZ, UPT, UPT, URZ, URZ, URZ ;  /* 0x000000fffffff290 */ /* 0x000fe4000fffe0ff */
[----:B---3--:R-:W-:Y:S01]  /*4460*/  VOTEU.ANY UP1, P0 ;  /* 0x0000000000ff7886 */ /* 0x008fe20000020100 */
[----:B------:R-:W-:Y:S11]  /*4470*/  PLOP3.LUT P0, PT, PT, PT, UP1, 0x80, 0x8 ;  /* 0x000000000008781c */ /* 0x000ff60003f0f018 */
[----:B------:R-:W-:Y:S02]  /*4480*/  @!UPT UIADD3 URZ, UPT, UPT, URZ, URZ, URZ ;  /* 0x000000fffffff290 */ /* 0x000fe4000fffe0ff */
[----:B------:R-:W-:Y:S02]  /*4490*/  @P0 SHF.R.U32.HI R0, RZ, 0x10, R9 ;  /* 0x00000010ff000819 */ /* 0x000fe40000011609 */
[----:B------:R-:W-:Y:S02]  /*44a0*/  @P0 MOV R6, R8 ;  /* 0x0000000800060202 */ /* 0x000fe40000000f00 */
[----:B------:R-:W-:Y:S01]  /*44b0*/  @P0 R2UR UR4, R0 ;  /* 0x00000000000402ca */ /* 0x000fe200000e0000 */
[----:B------:R-:W-:Y:S01]  /*44c0*/  VIADD R0, R12, 0xb0 ;  /* 0x000000b00c007836 */ /* 0x000fe20000000000 */
[----:B------:R-:W-:Y:S02]  /*44d0*/  @P0 LOP3.LUT R8, R9, 0xffff, RZ, 0xc0, !PT ;  /* 0x0000ffff09080812 */ /* 0x000fe400078ec0ff */
[----:B------:R-:W-:Y:S02]  /*44e0*/  @P0 R2UR UR6, R6 ;  /* 0x00000000060602ca */ /* 0x000fe400000e0000 */
[----:B------:R-:W-:Y:S02]  /*44f0*/  PRMT R0, RZ, 0x654, R0 ;  /* 0x00000654ff007816 */ /* 0x000fe40000000000 */
[----:B------:R-:W-:Y:S02]  /*4500*/  @P0 R2UR UR5, R8 ;  /* 0x00000000080502ca */ /* 0x000fe400000e0000 */
[----:B------:R2:W-:Y:S03]  /*4510*/  SYNCS.ARRIVE.TRANS64.RED.A1T0 RZ, [R0+URZ], RZ ;  /* 0x000000ff00ff79a7 */ /* 0x0005e600081004ff */
[----:B------:R-:W-:Y:S04]  /*4520*/  @UP1 UMOV UR29, UR4 ;  /* 0x00000004001d1c82 */ /* 0x000fe80008000000 */
[----:B------:R-:W-:Y:S04]  /*4530*/  @UP1 UMOV UR14, UR6 ;  /* 0x00000006000e1c82 */ /* 0x000fe80008000000 */
[----:B------:R-:W-:Y:S01]  /*4540*/  @UP1 UMOV UR13, UR5 ;  /* 0x00000005000d1c82 */ /* 0x000fe20008000000 */
[----:B------:R-:W-:Y:S05]  /*4550*/  BRA.U !UP0, `(.L_x_77) ;  /* 0x0000000108a47547 */ /* 0x000fea000b800000 */
[----:B------:R-:W-:Y:S02]  /*4560*/  UIMAD.WIDE.U32 UR18, UR13, UR47, URZ ;  /* 0x0000002f0d1272a5 */ /* 0x000fe4000f8e00ff */
[----:B------:R-:W-:Y:S02]  /*4570*/  UIMAD.WIDE.U32 UR26, UR14, UR44, URZ ;  /* 0x0000002c0e1a72a5 */ /* 0x000fe4000f8e00ff */
[----:B------:R-:W-:Y:S02]  /*4580*/  USEL UR4, UR30, UR41, !UP5 ;  /* 0x000000291e047287 */ /* 0x000fe4000e800000 */
[----:B------:R-:W-:Y:S02]  /*4590*/  USEL UR7, UR31, UR43, !UP6 ;  /* 0x0000002b1f077287 */ /* 0x000fe4000f000000 */
[----:B-1----:R-:W-:Y:S02]  /*45a0*/  UIMAD.WIDE.U32 UR8, UR4, UR22, URZ ;  /* 0x00000016040872a5 */ /* 0x002fe4000f8e00ff */
[----:B------:R-:W-:Y:S01]  /*45b0*/  UIMAD.WIDE.U32 UR10, UR7, UR22, URZ ;  /* 0x00000016070a72a5 */ /* 0x000fe2000f8e00ff */
[----:B------:R-:W-:Y:S02]  /*45c0*/  UMOV UR5, UR19 ;  /* 0x0000001300057c82 */ /* 0x000fe40008000000 */
[----:B------:R-:W-:Y:S03]  /*45d0*/  USHF.R.U32.HI UR6, URZ, UR49, UR5 ;  /* 0x00000031ff067299 */ /* 0x000fe60008011605 */
[----:B------:R-:W-:Y:S01]  /*45e0*/  UMOV UR5, UR27 ;  /* 0x0000001b00057c82 */ /* 0x000fe20008000000 */
[----:B------:R-:W-:Y:S02]  /*45f0*/  USEL UR6, UR13, UR6, !UP5 ;  /* 0x000000060d067287 */ /* 0x000fe4000e800000 */
[----:B------:R-:W-:Y:S03]  /*4600*/  USHF.R.U32.HI UR12, URZ, UR45, UR5 ;  /* 0x0000002dff0c7299 */ /* 0x000fe60008011605 */
[----:B------:R-:W-:Y:S02]  /*4610*/  UMOV UR5, UR9 ;  /* 0x0000000900057c82 */ /* 0x000fe40008000000 */
[----:B------:R-:W-:Y:S03]  /*4620*/  @UP4 USHF.R.U32.HI UR4, URZ, UR23, UR5 ;  /* 0x00000017ff044299 */ /* 0x000fe60008011605 */
[----:B------:R-:W-:Y:S01]  /*4630*/  UMOV UR5, UR11 ;  /* 0x0000000b00057c82 */ /* 0x000fe20008000000 */
[----:B------:R-:W-:Y:S02]  /*4640*/  UIMAD UR4, UR42, UR4, URZ ;  /* 0x000000042a0472a4 */ /* 0x000fe4000f8e02ff */
[----:B------:R-:W-:Y:S02]  /*4650*/  @UP4 USHF.R.U32.HI UR7, URZ, UR23, UR5 ;  /* 0x00000017ff074299 */ /* 0x000fe40008011605 */
[----:B------:R-:W-:Y:S02]  /*4660*/  UIMAD.WIDE.U32 UR10, UR6, UR22, URZ ;  /* 0x00000016060a72a5 */ /* 0x000fe4000f8e00ff */
[----:B------:R-:W-:Y:S02]  /*4670*/  USEL UR5, UR14, UR12, !UP6 ;  /* 0x0000000c0e057287 */ /* 0x000fe4000f000000 */
[----:B------:R-:W-:Y:S02]  /*4680*/  UIMAD UR8, UR42, UR7, URZ ;  /* 0x000000072a0872a4 */ /* 0x000fe4000f8e02ff */
[----:B------:R-:W-:Y:S03]  /*4690*/  UISETP.GE.AND UP0, UPT, UR6, UR4, UPT ;  /* 0x000000040600728c */ /* 0x000fe6000bf06270 */
[----:B------:R-:W-:Y:S01]  /*46a0*/  UMOV UR4, UR11 ;  /* 0x0000000b00047c82 */ /* 0x000fe20008000000 */
[----:B------:R-:W-:Y:S02]  /*46b0*/  UISETP.GE.OR UP0, UPT, UR5, UR8, UP0 ;  /* 0x000000080500728c */ /* 0x000fe40008706670 */
[----:B------:R-:W-:Y:S02]  /*46c0*/  USHF.R.U32.HI UR4, URZ, UR23, UR4 ;  /* 0x00000017ff047299 */ /* 0x000fe40008011604 */
[----:B------:R-:W-:Y:S02]  /*46d0*/  UIMAD.WIDE.U32 UR8, UR5, UR22, URZ ;  /* 0x00000016050872a5 */ /* 0x000fe4000f8e00ff */
[----:B------:R-:W-:Y:S04]  /*46e0*/  USEL UR10, UR6, UR4, !UP4 ;  /* 0x00000004060a7287 */ /* 0x000fe8000e000000 */
[----:B------:R-:W-:Y:S01]  /*46f0*/  UIADD3 UR11, UPT, UPT, -UR10, URZ, URZ ;  /* 0x000000ff0a0b7290 */ /* 0x000fe2000fffe1ff */
[----:B------:R-:W-:Y:S02]  /*4700*/  @!UP0 UMOV UR4, UR9 ;  /* 0x0000000900048c82 */ /* 0x000fe40008000000 */
[----:B------:R-:W-:Y:S02]  /*4710*/  @!UP0 USHF.R.U32.HI UR4, URZ, UR23, UR4 ;  /* 0x00000017ff048299 */ /* 0x000fe40008011604 */
[----:B------:R-:W-:Y:S02]  /*4720*/  UIMAD UR8, UR42, UR11, UR6 ;  /* 0x0000000b2a0872a4 */ /* 0x000fe4000f8e0206 */
[----:B------:R-:W-:Y:S04]  /*4730*/  @!UP0 USEL UR4, UR5, UR4, !UP4 ;  /* 0x0000000405048287 */ /* 0x000fe8000e000000 */
[----:B------:R-:W-:Y:S02]  /*4740*/  @!UP0 UIMAD UR8, UR7, UR8, UR4 ;  /* 0x00000008070882a4 */ /* 0x000fe4000f8e0204 */
[----:B------:R-:W-:Y:S02]  /*4750*/  @!UP0 UIADD3 UR9, UPT, UPT, UR10, -UR4, URZ ;  /* 0x800000040a098290 */ /* 0x000fe4000fffe0ff */
[----:B------:R-:W-:Y:S02]  /*4760*/  UIADD3 UR4, UPT, UPT, -UR5, URZ, URZ ;  /* 0x000000ff05047290 */ /* 0x000fe4000fffe1ff */
[----:B------:R-:W-:Y:S02]  /*4770*/  UIADD3 UR7, UPT, UPT, -UR6, URZ, URZ ;  /* 0x000000ff06077290 */ /* 0x000fe4000fffe1ff */
[----:B------:R-:W-:Y:S02]  /*4780*/  @!UP0 UIMAD UR6, UR9, UR42, UR5 ;  /* 0x0000002a090682a4 */ /* 0x000fe4000f8e0205 */
[----:B------:R-:W-:Y:S02]  /*4790*/  UIMAD UR14, UR15, UR4, UR14 ;  /* 0x000000040f0e72a4 */ /* 0x000fe4000f8e020e */
[----:B------:R-:W-:Y:S01]  /*47a0*/  UIMAD UR13, UR46, UR7, UR13 ;  /* 0x000000072e0d72a4 */ /* 0x000fe2000f8e020d */
[----:B------:R-:W-:Y:S02]  /*47b0*/  @!UP0 UMOV UR5, UR8 ;  /* 0x0000000800058c82 */ /* 0x000fe40008000000 */
[----:B------:R-:W-:Y:S02]  /*47c0*/  UIMAD UR14, UR5, UR15, UR14 ;  /* 0x0000000f050e72a4 */ /* 0x000fe4000f8e020e */
[----:B------:R-:W-:Y:S11]  /*47d0*/  UIMAD UR13, UR6, UR46, UR13 ;  /* 0x0000002e060d72a4 */ /* 0x000ff6000f8e020d */
[----:B------:R-:W-:Y:S01]  /*47e0*/  @!UPT UIADD3 URZ, UPT, UPT, URZ, URZ, URZ ;  /* 0x000000fffffff290 */ /* 0x000fe2000fffe0ff */
.L_x_77:
[----:B------:R-:W3:Y:S01]  /*47f0*/  @!UP2 LDCU.128 UR8, c[0x0][0xb10] ;  /* 0x00016200ff08a7ac */ /* 0x000ee20008000c00 */
[C---:B------:R-:W-:Y:S02]  /*4800*/  ISETP.NE.U32.AND P1, PT, R4.reuse, RZ, PT ;  /* 0x000000ff0400720c */ /* 0x040fe40003f25070 */
[----:B------:R-:W-:Y:S02]  /*4810*/  ISETP.NE.U32.AND P0, PT, R4, RZ, PT ;  /* 0x000000ff0400720c */ /* 0x000fe40003f05070 */
[C---:B------:R-:W-:Y:S02]  /*4820*/  ISETP.NE.AND.EX P1, PT, R5.reuse, RZ, PT, P1 ;  /* 0x000000ff0500720c */ /* 0x040fe40003f25310 */
[----:B------:R-:W-:Y:S01]  /*4830*/  ISETP.NE.AND.EX P0, PT, R5, RZ, PT, P0 ;  /* 0x000000ff0500720c */ /* 0x000fe20003f05300 */
[----:B------:R-:W4:Y:S01]  /*4840*/  @!UP2 LDCU UR5, c[0x0][0xb0c] ;  /* 0x00016180ff05a7ac */ /* 0x000f220008000800 */
[----:B------:R-:W-:Y:S01]  /*4850*/  SHF.L.U32 R9, R15, 0x1f, RZ ;  /* 0x0000001f0f097819 */ /* 0x000fe200000006ff */
[----:B------:R-:W-:Y:S02]  /*4860*/  USHF.L.U32 UR35, UR16, 0x6, URZ ;  /* 0x0000000610237899 */ /* 0x000fe400080006ff */
[----:B------:R-:W-:Y:S02]  /*4870*/  USHF.L.U32 UR34, UR20, 0x8, URZ ;  /* 0x0000000814227899 */ /* 0x000fe400080006ff */
[----:B---3--:R-:W-:Y:S07]  /*4880*/  UIMAD.WIDE.U32 UR6, UR14, UR8, URZ ;  /* 0x000000080e0672a5 */ /* 0x008fee000f8e00ff */
[----:B------:R-:W-:Y:S01]  /*4890*/  @!UP2 UMOV UR4, UR7 ;  /* 0x000000070004ac82 */ /* 0x000fe20008000000 */
[----:B----4-:R-:W-:Y:S02]  /*48a0*/  @!UP2 UISETP.NE.AND UP0, UPT, UR5, 0x1, UPT ;  /* 0x000000010500a88c */ /* 0x010fe4000bf05270 */
[----:B------:R-:W-:Y:S02]  /*48b0*/  @!UP2 USHF.R.U32.HI UR4, URZ, UR9, UR4 ;  /* 0x00000009ff04a299 */ /* 0x000fe40008011604 */
[----:B------:R-:W-:Y:S02]  /*48c0*/  UIMAD.WIDE.U32 UR6, UR13, UR11, URZ ;  /* 0x0000000b0d0672a5 */ /* 0x000fe4000f8e00ff */
[----:B------:R-:W-:Y:S02]  /*48d0*/  @!UP2 USEL UR8, UR14, UR4, !UP0 ;  /* 0x000000040e08a287 */ /* 0x000fe4000c000000 */
[----:B------:R-:W-:Y:S03]  /*48e0*/  @!UP2 UISETP.NE.AND UP0, UPT, UR10, 0x1, UPT ;  /* 0x000000010a00a88c */ /* 0x000fe6000bf05270 */
[----:B------:R-:W-:Y:S02]  /*48f0*/  @!UP2 UMOV UR6, UR7 ;  /* 0x000000070006ac82 */ /* 0x000fe40008000000 */
[----:B------:R-:W3:Y:S02]  /*4900*/  @!UP2 LDCU UR4, c[0x0][0xb20] ;  /* 0x00016400ff04a7ac */ /* 0x000ee40008000800 */
[----:B---3--:R-:W-:Y:S04]  /*4910*/  @!UP2 USHF.R.U32.HI UR6, URZ, UR4, UR6 ;  /* 0x00000004ff06a299 */ /* 0x008fe80008011606 */
[----:B------:R-:W-:Y:S04]  /*4920*/  @!UP2 USEL UR6, UR13, UR6, !UP0 ;  /* 0x000000060d06a287 */ /* 0x000fe8000c000000 */
[----:B------:R-:W-:Y:S02]  /*4930*/  @!UP2 UIADD3 UR4, UPT, UPT, -UR8, UR6, URZ ;  /* 0x000000060804a290 */ /* 0x000fe4000fffe1ff */
[----:B------:R-:W-:Y:S02]  /*4940*/  @!UP2 UIADD3 UR6, UPT, UPT, UR8, -UR6, URZ ;  /* 0x800000060806a290 */ /* 0x000fe4000fffe0ff */
[----:B------:R-:W-:Y:S02]  /*4950*/  @!UP2 UIMAD UR14, UR4, UR5, UR14 ;  /* 0x00000005040ea2a4 */ /* 0x000fe4000f8e020e */
[----:B------:R-:W-:Y:S01]  /*4960*/  @!UP2 UIMAD UR13, UR6, UR10, UR13 ;  /* 0x0000000a060da2a4 */ /* 0x000fe2000f8e020d */
[----:B------:R-:W-:Y:S11]  /*4970*/  BRA.U UP3, `(.L_x_78) ;  /* 0x0000000103107547 */ /* 0x000ff6000b800000 */
[----:B--2---:R-:W-:Y:S04]  /*4980*/  MOV R0, UR48 ;  /* 0x0000003000007c02 */ /* 0x004fe80008000f00 */
[----:B------:R-:W-:Y:S04]  /*4990*/  SHF.L.U32 R11, R0, 0x1f, RZ ;  /* 0x0000001f000b7819 */ /* 0x000fe800000006ff */
[----:B------:R-:W2:Y:S02]  /*49a0*/  SYNCS.PHASECHK.TRANS64.TRYWAIT P2, [UR21+0x98], R11 ;  /* 0x0000980bff0075a7 */ /* 0x000ea40008041115 */
[----:B--2---:R-:W-:Y:S05]  /*49b0*/  @!P2 BRA `(.L_x_79) ;  /* 0x0000005400d0a947 */ /* 0x004fea0003800000 */
.L_x_78:
[----:B------:R-:W-:Y:S05]  /*49c0*/  @!P1 BRA `(.L_x_80) ;  /* 0x0000000000309947 */ /* 0x000fea0003800000 */
[----:B------:R-:W-:Y:S01]  /*49d0*/  ISETP.NE.U32.AND P1, PT, R2, RZ, PT ;  /* 0x000000ff0200720c */ /* 0x000fe20003f25070 */
[----:B------:R-:W3:Y:S01]  /*49e0*/  LDCU.64 UR4, c[0x0][0x358] ;  /* 0x00006b00ff0477ac */ /* 0x000ee20008000a00 */
[----:B------:R-:W-:Y:S02]  /*49f0*/  IMAD.MOV.U32 R85, RZ, RZ, 0x1 ;  /* 0x00000001ff557424 */ /* 0x000fe400078e00ff */
[----:B------:R-:W-:Y:S11]  /*4a00*/  ISETP.NE.AND.EX P1, PT, R3, RZ, PT, P1 ;  /* 0x000000ff0300720c */ /* 0x000ff60003f25310 */
[----:B------:R-:W-:Y:S02]  /*4a10*/  @!UPT UIADD3 URZ, UPT, UPT, URZ, URZ, URZ ;  /* 0x000000fffffff290 */ /* 0x000fe4000fffe0ff */
[----:B--2---:R-:W2:Y:S01]  /*4a20*/  @P1 LDC.64 R10, c[0x0][0x888] ;  /* 0x00022200ff0a1b82 */ /* 0x004ea20000000a00 */
[----:B------:R-:W-:Y:S04]  /*4a30*/  @P1 IMAD R0, R4, UR36, RZ ;  /* 0x0000002404001c24 */ /* 0x000fe8000f8e02ff */
[----:B--2---:R-:W-:Y:S04]  /*4a40*/  @P1 IMAD.WIDE R10, R0, 0x4, R10 ;  /* 0x00000004000a1825 */ /* 0x004fe800078e020a */
[----:B------:R-:W-:Y:S01]  /*4a50*/  HFMA2 R0, -RZ, RZ, 0, 5.9604644775390625e-08 ;  /* 0x00000001ff007431 */ /* 0x000fe200000001ff */
[----:B---3-5:R3:W5:Y:S04]  /*4a60*/  @P1 LDG.E R41, desc[UR4][R10.64] ;  /* 0x000000040a291981 */ /* 0x028768000c1e1900 */
[----:B------:R-:W-:Y:S01]  /*4a70*/  @!P1 PRMT R85, R0, 0x7610, R85 ;  /* 0x0000761000559816 */ /* 0x000fe20000000055 */
[----:B---3--:R-:W4:Y:S06]  /*4a80*/  @!P1 LDC R41, c[0x0][0x880] ;  /* 0x00022000ff299b82 */ /* 0x008f2c0000000800 */
.L_x_80:
[----:B----45:R-:W-:Y:S01]  /*4a90*/  @!P0 FSETP.EQ.AND P1, PT, R41, RZ, PT ;  /* 0x000000ff2900820b */ /* 0x030fe20003f22000 */
[----:B------:R-:W-:Y:S01]  /*4aa0*/  @!UPT UIADD3 URZ, UPT, UPT, URZ, URZ, URZ ;  /* 0x000000fffffff290 */ /* 0x000fe2000fffe0ff */
[----:B------:R-:W-:Y:S11]  /*4ab0*/  @!P0 BRA `(.L_x_81) ;  /* 0x0000000000188947 */ /* 0x000ff60003800000 */
[----:B------:R-:W-:Y:S02]  /*4ac0*/  LOP3.LUT P0, RZ, R85, 0xff, RZ, 0xc0, !PT ;  /* 0x000000ff55ff7812 */ /* 0x000fe4000780c0ff */
[----:B------:R-:W-:Y:S04]  /*4ad0*/  ISETP.NE.U32.AND P1, PT, R2, RZ, PT ;  /* 0x000000ff0200720c */ /* 0x000fe80003f25070 */
[----:B------:R-:W-:Y:S04]  /*4ae0*/  ISETP.NE.AND.EX P1, PT, R3, RZ, PT, P1 ;  /* 0x000000ff0300720c */ /* 0x000fe80003f25310 */
[----:B------:R-:W-:Y:S03]  /*4af0*/  PLOP3.LUT P1, PT, P1, PT, PT, 0x8, 0x80 ;  /* 0x000000000080781c */ /* 0x000fe60000f2e170 */
[----:B------:R-:W-:Y:S11]  /*4b00*/  @P0 FSETP.EQ.AND P1, PT, R41, RZ, PT ;  /* 0x000000ff2900020b */ /* 0x000ff60003f22000 */
[----:B------:R-:W-:Y:S02]  /*4b10*/  @!UPT UIADD3 URZ, UPT, UPT, URZ, URZ, URZ ;  /* 0x000000fffffff290 */ /* 0x000fe4000fffe0ff */
.L_x_81:
[----:B------:R-:W3:Y:S01]  /*4b20*/  SYNCS.PHASECHK.TRANS64.TRYWAIT P2, [UR21+0x70], R9 ;  /* 0x00007009ff0075a7 */ /* 0x000ee20008041115 */
[----:B------:R-:W-:Y:S04]  /*4b30*/  ELECT P0, URZ, PT ;  /* 0x0000000000ff782f */ /* 0x000fe80003800000 */
[----:B------:R-:W-:Y:S11]  /*4b40*/  PLOP3.LUT P1, PT, P1, P0, PT, 0xf2, 0x2f ;  /* 0x00000000002f781c */ /* 0x000ff60000f21e72 */
[----:B------:R-:W-:Y:S02]  /*4b50*/  @!UPT UIADD3 URZ, UPT, UPT, URZ, URZ, URZ ;  /* 0x000000fffffff290 */ /* 0x000fe4000fffe0ff */
[----:B------:R-:W-:Y:S05]  /*4b60*/  @!P1 IADD3 R8, P0, PT, R16, 0x580, RZ ;  /* 0x0000058010089810 */ /* 0x000fea0007f1e0ff */
[----:B------:R-:W-:Y:S01]  /*4b70*/  @!P1 IMAD.X R6, RZ, RZ, R17, P0 ;  /* 0x000000ffff069224 */ /* 0x000fe200000e0611 */
[----:B---3--:R-:W-:Y:S07]  /*4b80*/  @!P2 BRA `(.L_x_82) ;  /* 0x000000540074a947 */ /* 0x008fee0003800000 */
.L_x_165:
[----:B------:R-:W-:Y:S01]  /*4b90*/  @!P1 R2UR UR5, R8 ;  /* 0x00000000080592ca */ /* 0x000fe200000e0000 */
[----:B------:R-:W-:Y:S01]  /*4ba0*/  VOTEU.ALL UP0, P1 ;  /* 0x0000000000ff7886 */ /* 0x000fe20000800000 */
[----:B------:R-:W-:Y:S01]  /*4bb0*/  @!P1 R2UR UR4, R6 ;  /* 0x00000000060492ca */ /* 0x000fe200000e0000 */
[----:B--2---:R-:W-:Y:S01]  /*4bc0*/  @!P1 IMAD.MOV.U32 R0, RZ, RZ, 0x1000 ;  /* 0x00001000ff009424 */ /* 0x004fe200078e00ff */
[----:B------:R-:W-:Y:S01]  /*4bd0*/  UMOV UR6, 0x0 ;  /* 0x0000000000067882 */ /* 0x000fe20000000000 */
[----:B------:R-:W-:Y:S01]  /*4be0*/  UMOV UR7, 0x10000000 ;  /* 0x1000000000077882 */ /* 0x000fe20000000000 */
[----:B------:R-:W-:Y:S01]  /*4bf0*/  @!UP0 UIADD3 UR32, UPT, UPT, UR21, 0x200, URZ ;  /* 0x0000020015208890 */ /* 0x000fe2000fffe0ff */
[----:B------:R-:W-:Y:S01]  /*4c00*/  @!P1 IADD3 R8, P0, PT, R16, 0x580, RZ ;  /* 0x0000058010089810 */ /* 0x000fe20007f1e0ff */
[----:B------:R-:W-:Y:S04]  /*4c10*/  VOTEU.ALL UP0, P1 ;  /* 0x0000000000ff7886 */ /* 0x000fe80000800000 */
[----:B------:R-:W-:Y:S02]  /*4c20*/  @!P1 IMAD.X R6, RZ, RZ, R17, P0 ;  /* 0x000000ffff069224 */ /* 0x000fe400000e0611 */
[----:B------:R-:W-:Y:S02]  /*4c30*/  IMAD.U32 R10, RZ, RZ, UR5 ;  /* 0x00000005ff0a7e24 */ /* 0x000fe4000f8e00ff */
[----:B------:R-:W-:Y:S03]  /*4c40*/  IMAD.U32 R11, RZ, RZ, UR4 ;  /* 0x00000004ff0b7e24 */ /* 0x000fe6000f8e00ff */
[----:B------:R-:W-:Y:S02]  /*4c50*/  @!P1 R2UR UR4, R10 ;  /* 0x000000000a0492ca */ /* 0x000fe400000e0000 */
[----:B------:R-:W-:Y:S11]  /*4c60*/  @!P1 R2UR UR5, R11 ;  /* 0x000000000b0592ca */ /* 0x000ff600000e0000 */
[----:B------:R-:W-:Y:S02]  /*4c70*/  @!UPT UIADD3 URZ, UPT, UPT, URZ, URZ, URZ ;  /* 0x000000fffffff290 */ /* 0x000fe4000fffe0ff */
[----:B------:R2:W-:Y:S01]  /*4c80*/  @!UP0 UTMALDG.3D [UR32], [UR4], desc[UR6] ;  /* 0x00000620040085b4 */ /* 0x0005e20008011000 */
[----:B------:R2:W-:Y:S01]  /*4c90*/  @!P1 SYNCS.ARRIVE.TRANS64.RED.A0TR RZ, [UR21+0x50], R0 ;  /* 0x00005000ffff99a7 */ /* 0x0005e20008300415 */
[----:B------:R-:W-:Y:S01]  /*4ca0*/  SYNCS.ARRIVE.TRANS64.RED.A1T0 RZ, [UR40], RZ ;  /* 0x000000ffffff79a7 */ /* 0x000fe20008100428 */
[----:B------:R-:W3:Y:S02]  /*4cb0*/  SYNCS.PHASECHK.TRANS64.TRYWAIT P2, [UR21+0x78], R9 ;  /* 0x00007809ff0075a7 */ /* 0x000ee40008041115 */
[----:B--23--:R-:W-:Y:S05]  /*4cc0*/  @!P2 BRA `(.L_x_83) ;  /* 0x00000054003ca947 */ /* 0x00cfea0003800000 */
.L_x_167:
        /* <DEDUP_REMOVED lines=8> */
[----:B------:R-:W-:Y:S01]  /*4d50*/  @!UP0 UIADD3 UR24, UPT, UPT, UR21, 0x1200, URZ ;  /* 0x0000120015188890 */ /* 0x000fe2000fffe0ff */
[----:B------:R-:W-:Y:S01]  /*4d60*/  VOTEU.ALL UP0, P1 ;  /* 0x0000000000ff7886 */ /* 0x000fe20000800000 */
[----:B------:R-:W-:Y:S01]  /*4d70*/  UMOV UR27, UR35 ;  /* 0x00000023001b7c82 */ /* 0x000fe20008000000 */
[----:B------:R-:W-:Y:S02]  /*4d80*/  UMOV UR28, UR36 ;  /* 0x00000024001c7c82 */ /* 0x000fe40008000000 */
[----:B------:R-:W-:Y:S02]  /*4d90*/  IMAD.U32 R10, RZ, RZ, UR5 ;  /* 0x00000005ff0a7e24 */ /* 0x000fe4000f8e00ff */
[----:B------:R-:W-:Y:S02]  /*4da0*/  IMAD.U32 R11, RZ, RZ, UR4 ;  /* 0x00000004ff0b7e24 */ /* 0x000fe4000f8e00ff */
[----:B------:R-:W-:Y:S01]  /*4db0*/  @!P1 IMAD.X R6, RZ, RZ, R17, P0 ;  /* 0x000000ffff069224 */ /* 0x000fe200000e0611 */
        /* <DEDUP_REMOVED lines=8> */
.L_x_169:
[----:B------:R-:W-:Y:S01]  /*4e40*/  @!P1 R2UR UR5, R8 ;  /* 0x00000000080592ca */ /* 0x000fe200000e0000 */
[----:B------:R-:W-:Y:S01]  /*4e50*/  VOTEU.ALL UP0, P1 ;  /* 0x0000000000ff7886 */ /* 0x000fe20000800000 */
[----:B------:R-:W-:Y:S01]  /*4e60*/  @!P1 R2UR UR4, R6 ;  /* 0x00000000060492ca */ /* 0x000fe200000e0000 */
[----:B--2---:R-:W-:Y:S01]  /*4e70*/  @!P1 IMAD.MOV.U32 R0, RZ, RZ, 0x1000 ;  /* 0x00001000ff009424 */ /* 0x004fe200078e00ff */
[----:B------:R-:W-:Y:S01]  /*4e80*/  UMOV UR6, 0x0 ;  /* 0x0000000000067882 */ /* 0x000fe20000000000 */
[----:B------:R-:W-:Y:S01]  /*4e90*/  UMOV UR7, 0x10000000 ;  /* 0x1000000000077882 */ /* 0x000fe20000000000 */
[----:B------:R-:W-:Y:S01]  /*4ea0*/  @!UP0 UIADD3 UR18, UPT, UPT, UR34, 0x80, URZ ;  /* 0x0000008022128890 */ /* 0x000fe2000fffe0ff */
[----:B------:R-:W-:Y:S01]  /*4eb0*/  VIADD R14, R14, 0x1 ;  /* 0x000000010e0e7836 */ /* 0x000fe20000000000 */
[----:B------:R-:W-:Y:S01]  /*4ec0*/  @!UP0 UIADD3 UR16, UPT, UPT, UR21, 0x2200, URZ ;  /* 0x0000220015108890 */ /* 0x000fe2000fffe0ff */
[----:B------:R-:W-:Y:S01]  /*4ed0*/  VOTEU.ALL UP0, P1 ;  /* 0x0000000000ff7886 */ /* 0x000fe20000800000 */
[----:B------:R-:W-:Y:S01]  /*4ee0*/  UMOV UR19, UR35 ;  /* 0x0000002300137c82 */ /* 0x000fe20008000000 */
[----:B------:R-:W-:Y:S02]  /*4ef0*/  UMOV UR20, UR36 ;  /* 0x0000002400147c82 */ /* 0x000fe40008000000 */
        /* <DEDUP_REMOVED lines=10> */
.L_x_171:
[----:B------:R-:W-:Y:S01]  /*4fa0*/  @!P1 IADD3 R6, P0, PT, R16, 0x580, RZ ;  /* 0x0000058010069810 */ /* 0x000fe20007f1e0ff */
[----:B------:R-:W-:Y:S01]  /*4fb0*/  VOTEU.ALL UP0, P1 ;  /* 0x0000000000ff7886 */ /* 0x000fe20000800000 */
[----:B------:R-:W-:Y:S01]  /*4fc0*/  UMOV UR6, 0x0 ;  /* 0x0000000000067882 */ /* 0x000fe20000000000 */
[----:B------:R-:W-:Y:S01]  /*4fd0*/  UMOV UR7, 0x10000000 ;  /* 0x1000000000077882 */ /* 0x000fe20000000000 */
[----:B------:R-:W-:Y:S01]  /*4fe0*/  @!P1 R2UR UR5, R6 ;  /* 0x00000000060592ca */ /* 0x000fe200000e0000 */
[----:B--2---:R-:W-:Y:S01]  /*4ff0*/  @!P1 IMAD.X R0, RZ, RZ, R17, P0 ;  /* 0x000000ffff009224 */ /* 0x004fe200000e0611 */
[----:B------:R-:W-:Y:S01]  /*5000*/  @!UP0 UIADD3 UR10, UPT, UPT, UR34, 0xc0, URZ ;  /* 0x000000c0220a8890 */ /* 0x000fe2000fffe0ff */
[----:B------:R-:W-:Y:S01]  /*5010*/  R2UR UR16, R87 ;  /* 0x00000000571072ca */ /* 0x000fe200000e0000 */
[----:B------:R-:W-:Y:S01]  /*5020*/  @!UP0 UIADD3 UR8, UPT, UPT, UR21, 0x3200, URZ ;  /* 0x0000320015088890 */ /* 0x000fe2000fffe0ff */
[----:B------:R-:W-:Y:S01]  /*5030*/  ISETP.NE.AND P0, PT, R14, 0x2, PT ;  /* 0x000000020e00780c */ /* 0x000fe20003f05270 */
[----:B------:R-:W-:Y:S01]  /*5040*/  @!UP0 UIADD3 UR9, UPT, UPT, UR21, 0x68, URZ ;  /* 0x0000006815098890 */ /* 0x000fe2000fffe0ff */
[----:B------:R-:W-:Y:S01]  /*5050*/  @!P1 R2UR UR4, R0 ;  /* 0x00000000000492ca */ /* 0x000fe200000e0000 */
[----:B------:R-:W-:Y:S01]  /*5060*/  VOTEU.ALL UP0, P1 ;  /* 0x0000000000ff7886 */ /* 0x000fe20000800000 */
[----:B------:R-:W-:Y:S01]  /*5070*/  UMOV UR11, UR35 ;  /* 0x00000023000b7c82 */ /* 0x000fe20008000000 */
[----:B------:R-:W-:Y:S01]  /*5080*/  UMOV UR12, UR36 ;  /* 0x00000024000c7c82 */ /* 0x000fe20008000000 */
[----:B------:R-:W-:Y:S01]  /*5090*/  SEL R0, RZ, 0x1, P0 ;  /* 0x00000001ff007807 */ /* 0x000fe20000000000 */
[----:B------:R-:W-:Y:S01]  /*50a0*/  UPLOP3.LUT UP3, UPT, UPT, UPT, UPT, 0x80, 0x8 ;  /* 0x000000000008789c */ /* 0x000fe20003f6f070 */
[----:B------:R-:W-:Y:S01]  /*50b0*/  IMAD.U32 R8, RZ, RZ, UR5 ;  /* 0x00000005ff087e24 */ /* 0x000fe2000f8e00ff */
[----:B------:R-:W-:Y:S01]  /*50c0*/  LOP3.LUT R15, R15, 0x1, RZ, 0x3c, !PT ;  /* 0x000000010f0f7812 */ /* 0x000fe200078e3cff */
[----:B------:R-:W-:Y:S01]  /*50d0*/  UMOV UR36, UR29 ;  /* 0x0000001d00247c82 */ /* 0x000fe20008000000 */
[----:B------:R-:W-:Y:S01]  /*50e0*/  LOP3.LUT R13, R13, R0, RZ, 0x3c, !PT ;  /* 0x000000000d0d7212 */ /* 0x000fe200078e3cff */
[----:B------:R-:W-:Y:S01]  /*50f0*/  UIADD3 UR20, UPT, UPT, UR13, UR16, URZ ;  /* 0x000000100d147290 */ /* 0x000fe2000fffe0ff */
[----:B------:R-:W-:Y:S01]  /*5100*/  SEL R14, R14, RZ, P0 ;  /* 0x000000ff0e0e7207 */ /* 0x000fe20000000000 */
[----:B------:R-:W-:Y:S01]  /*5110*/  UIADD3 UR16, UPT, UPT, UR14, UR59, URZ ;  /* 0x0000003b0e107290 */ /* 0x000fe2000fffe0ff */
[----:B------:R-:W-:Y:S01]  /*5120*/  IMAD.U32 R9, RZ, RZ, UR4 ;  /* 0x00000004ff097e24 */ /* 0x000fe2000f8e00ff */
[----:B------:R-:W-:Y:S04]  /*5130*/  @!P1 R2UR UR4, R8 ;  /* 0x00000000080492ca */ /* 0x000fe800000e0000 */
[----:B------:R-:W-:Y:S11]  /*5140*/  @!P1 R2UR UR5, R9 ;  /* 0x00000000090592ca */ /* 0x000ff600000e0000 */
[----:B------:R-:W-:Y:S02]  /*5150*/  @!UPT UIADD3 URZ, UPT, UPT, URZ, URZ, URZ ;  /* 0x000000fffffff290 */ /* 0x000fe4000fffe0ff */
[----:B------:R2:W-:Y:S01]  /*5160*/  @!UP0 UTMALDG.3D [UR8], [UR4], desc[UR6] ;  /* 0x00000608040085b4 */ /* 0x0005e20008011000 */
[----:B------:R2:W-:Y:S01]  /*5170*/  @!P1 SYNCS.ARRIVE.TRANS64.RED.A0TR RZ, [UR21+0x68], R7 ;  /* 0x00006807ffff99a7 */ /* 0x0005e20008300415 */
[----:B------:R-:W-:Y:S01]  /*5180*/  SYNCS.ARRIVE.TRANS64.RED.A1T0 RZ, [UR37], RZ ;  /* 0x000000ffffff79a7 */ /* 0x000fe20008100425 */
[----:B------:R-:W-:Y:S05]  /*5190*/  BRA.U UP1, `(.L_x_86) ;  /* 0xfffffff101747547 */ /* 0x000fea000b83ffff */
[----:B------:R-:W-:-:S04]  /*51a0*/  SHF.L.U32 R3, R15, 0x1f, RZ ;  /* 0x0000001f0f037819 */ /* 0x000fc800000006ff */
[----:B------:R-:W3:Y:S02]  /*51b0*/  SYNCS.PHASECHK.TRANS64.TRYWAIT P0, [UR21+0x70], R3 ;  /* 0x00007003ff0075a7 */ /* 0x000ee40008001115 */
[----:B---3--:R-:W-:Y:S05]  /*51c0*/  @!P0 BRA `(.L_x_87) ;  /* 0x0000005000448947 */ /* 0x008fea0003800000 */
.L_x_173:
[----:B------:R-:W4:Y:S02]  /*51d0*/  SYNCS.PHASECHK.TRANS64.TRYWAIT P0, [UR21+0x78], R3 ;  /* 0x00007803ff0075a7 */ /* 0x000f240008001115 */
[----:B----4-:R-:W-:Y:S05]  /*51e0*/  @!P0 BRA `(.L_x_88) ;  /* 0x0000005000548947 */ /* 0x010fea0003800000 */
.L_x_175:
[----:B------:R-:W4:Y:S02]  /*51f0*/  SYNCS.PHASECHK.TRANS64.TRYWAIT P0, [UR21+0x80], R3 ;  /* 0x00008003ff0075a7 */ /* 0x000f240008001115 */
[----:B----4-:R-:W-:Y:S05]  /*5200*/  @!P0 BRA `(.L_x_89) ;  /* 0x0000005000648947 */ /* 0x010fea0003800000 */
.L_x_177:
[----:B---3--:R-:W-:-:S07]  /*5210*/  MOV R0, UR21 ;  /* 0x0000001500007c02 */ /* 0x008fce0008000f00 */
.L_x_90:
[----:B---3--:R-:W-:-:S04]  /*5220*/  SHF.L.U32 R3, R15, 0x1f, RZ ;  /* 0x0000001f0f037819 */ /* 0x008fc800000006ff */
[----:B------:R3:W4:Y:S03]  /*5230*/  SYNCS.PHASECHK.TRANS64.TRYWAIT P0, [R0+URZ+0x88], R3 ;  /* 0x00008803000075a7 */ /* 0x00072600080011ff */
[----:B----4-:R-:W-:Y:S05]  /*5240*/  @!P0 NANOSLEEP.SYNCS 0x989680 ;  /* 0x009896800000895d */ /* 0x010fea0003900000 */
[----:B------:R-:W4:Y:S02]  /*5250*/  @!P0 SYNCS.PHASECHK.TRANS64 P0, [R0+URZ+0x88], R3 ;  /* 0x00008803000085a7 */ /* 0x000f2400080010ff */
[----:B-12-4-:R-:W-:Y:S05]  /*5260*/  @P0 EXIT ;  /* 0x000000000000094d */ /* 0x016fea0003800000 */
[----:B------:R-:W-:Y:S05]  /*5270*/  BRA `(.L_x_90) ;  /* 0xfffffffc00e87947 */ /* 0x000fea000383ffff */
.L_x_75:
[----:B------:R-:W-:-:S06]  /*5280*/  UISETP.GE.AND UP0, UPT, UR17, 0x4, UPT ;  /* 0x000000041100788c */ /* 0x000fcc000bf06270 */
[----:B------:R-:W-:-:S13]  /*5290*/  PLOP3.LUT P0, PT, PT, PT, UP0, 0x80, 0x8 ;  /* 0x000000000008781c */ /* 0x000fda0003f0f008 */
[----:B-1----:R-:W-:Y:S05]  /*52a0*/  @!P0 EXIT ;  /* 0x000000000000894d */ /* 0x002fea0003800000 */
[----:B------:R-:W1:Y:S08]  /*52b0*/  S2UR UR4, SR_CgaCtaId ;  /* 0x00000000000479c3 */ /* 0x000e700000008800 */
[----:B------:R-:W-:Y:S01]  /*52c0*/  BAR.SYNC.DEFER_BLOCKING 0x6, 0xa0 ;  /* 0x0182800000007b1d */ /* 0x000fe20000010000 */
[C---:B------:R-:W-:Y:S01]  /*52d0*/  IMAD.SHL.U32 R7, R95.reuse, 0x40, RZ ;  /* 0x000000405f077824 */ /* 0x040fe200078e00ff */
[C---:B------:R-:W-:Y:S01]  /*52e0*/  LOP3.LUT R97, R95.reuse, 0x60, RZ, 0xc0, !PT ;  /* 0x000000605f617812 */ /* 0x040fe200078ec0ff */
[----:B------:R-:W-:-:S02]  /*52f0*/  IMAD.SHL.U32 R4, R95, 0x20, RZ ;  /* 0x000000205f047824 */ /* 0x000fc400078e00ff */
[----:B------:R-:W-:Y:S02]  /*5300*/  HFMA2 R36, -RZ, RZ, 0, 0 ;  /* 0x00000000ff247431 */ /* 0x000fe400000001ff */
[----:B------:R-:W-:Y:S01]  /*5310*/  IMAD.SHL.U32 R6, R95, 0x2, RZ ;  /* 0x000000025f067824 */ /* 0x000fe200078e00ff */
[----:B------:R-:W-:Y:S01]  /*5320*/  UMOV UR44, 0x400 ;  /* 0x00000400002c7882 */ /* 0x000fe20000000000 */
[----:B------:R-:W2:Y:S01]  /*5330*/  LDC.64 R82, c[0x0][0x8b0] ;  /* 0x00022c00ff527b82 */ /* 0x000ea20000000a00 */
[----:B------:R-:W-:Y:S01]  /*5340*/  LOP3.LUT R5, R7, 0x180, RZ, 0xc0, !PT ;  /* 0x0000018007057812 */ /* 0x000fe200078ec0ff */
[----:B------:R-:W-:Y:S01]  /*5350*/  IMAD.U32 R37, R95, 0x10000, RZ ;  /* 0x000100005f257824 */ /* 0x000fe200078e00ff */
[----:B------:R-:W-:Y:S01]  /*5360*/  LOP3.LUT R4, R4, 0xc00, RZ, 0xc0, !PT ;  /* 0x00000c0004047812 */ /* 0x000fe200078ec0ff */
[----:B------:R-:W-:Y:S01]  /*5370*/  IMAD.MOV.U32 R94, RZ, RZ, RZ ;  /* 0x000000ffff5e7224 */ /* 0x000fe200078e00ff */
[----:B------:R-:W-:Y:S01]  /*5380*/  LOP3.LUT R6, R5, 0x20, R6, 0xf8, !PT ;  /* 0x0000002005067812 */ /* 0x000fe200078ef806 */
[----:B------:R-:W-:Y:S01]  /*5390*/  IMAD.SHL.U32 R5, R95, 0x8, RZ ;  /* 0x000000085f057824 */ /* 0x000fe200078e00ff */
[----:B------:R-:W-:Y:S01]  /*53a0*/  LOP3.LUT R4, R4, 0x40, R7, 0xf8, !PT ;  /* 0x0000004004047812 */ /* 0x000fe200078ef807 */
[----:B------:R-:W3:Y:S01]  /*53b0*/  LDC.64 R80, c[0x0][0x8a8] ;  /* 0x00022a00ff507b82 */ /* 0x000ee20000000a00 */
[----:B------:R-:W-:Y:S01]  /*53c0*/  LOP3.LUT R37, R37, 0x600000, RZ, 0xc0, !PT ;  /* 0x0060000025257812 */ /* 0x000fe200078ec0ff */
[----:B------:R-:W-:Y:S01]  /*53d0*/  IMAD.MOV.U32 R89, RZ, RZ, RZ ;  /* 0x000000ffff597224 */ /* 0x000fe200078e00ff */
[----:B------:R-:W-:-:S02]  /*53e0*/  LOP3.LUT R95, R95, 0x2, RZ, 0xc0, !PT ;  /* 0x000000025f5f7812 */ /* 0x000fc400078ec0ff */
[----:B------:R-:W-:Y:S02]  /*53f0*/  CS2R R92, SRZ ;  /* 0x00000000005c7805 */ /* 0x000fe4000001ff00 */
[----:B------:R-:W-:Y:S01]  /*5400*/  LOP3.LUT R5, R6, 0x30, R5, 0x78, !PT ;  /* 0x0000003006057812 */ /* 0x000fe200078e7805 */
[----:B------:R-:W4:Y:S01]  /*5410*/  LDCU UR57, c[0x0][0x370] ;  /* 0x00006e00ff3977ac */ /* 0x000f220008000800 */
[----:B------:R-:W-:Y:S01]  /*5420*/  LOP3.LUT R4, R4, 0x200, R7, 0xf8, !PT ;  /* 0x0000020004047812 */ /* 0x000fe200078ef807 */
[----:B------:R-:W-:Y:S01]  /*5430*/  IMAD.MOV R90, RZ, RZ, -R95 ;  /* 0x000000ffff5a7224 */ /* 0x000fe200078e0a5f */
[----:B------:R-:W-:Y:S01]  /*5440*/  MOV R91, RZ ;  /* 0x000000ff005b7202 */ /* 0x000fe20000000f00 */
[----:B-1----:R-:W-:Y:S01]  /*5450*/  ULEA UR44, UR4, UR44, 0x18 ;  /* 0x0000002c042c7291 */ /* 0x002fe2000f8ec0ff */
[----:B------:R-:W-:Y:S01]  /*5460*/  LOP3.LUT R84, R4, R5, RZ, 0xfc, !PT ;  /* 0x0000000504547212 */ /* 0x000fe200078efcff */
[----:B------:R-:W1:Y:S02]  /*5470*/  LDCU.64 UR62, c[0x0][0x348] ;  /* 0x00006900ff3e77ac */ /* 0x000e640008000a00 */
[----:B------:R-:W-:-:S02]  /*5480*/  UIADD3 UR4, UPT, UPT, UR44, 0x4200, URZ ;  /* 0x000042002c047890 */ /* 0x000fc4000fffe0ff */
[----:B------:R-:W-:-:S03]  /*5490*/  UIADD3 UR5, UPT, UPT, UR44, 0x200, URZ ;  /* 0x000002002c057890 */ /* 0x000fc6000fffe0ff */
[----:B------:R-:W4:Y:S01]  /*54a0*/  LDS R0, [UR44+0x150] ;  /* 0x0001502cff007984 */ /* 0x000f220008000800 */
[----:B------:R-:W1:Y:S01]  /*54b0*/  LDCU UR43, c[0x0][0xb0c] ;  /* 0x00016180ff2b77ac */ /* 0x000e620008000800 */
[----:B------:R-:W-:Y:S02]  /*54c0*/  IMAD.U32 R96, RZ, RZ, UR4 ;  /* 0x00000004ff607e24 */ /* 0x000fe4000f8e00ff */
[----:B------:R-:W-:Y:S01]  /*54d0*/  IMAD.U32 R98, RZ, RZ, UR5 ;  /* 0x00000005ff627e24 */ /* 0x000fe2000f8e00ff */
[----:B------:R-:W1:Y:S01]  /*54e0*/  LDCU UR39, c[0x0][0xb30] ;  /* 0x00016600ff2777ac */ /* 0x000e620008000800 */
[----:B------:R-:W1:Y:S01]  /*54f0*/  LDCU.64 UR46, c[0x0][0x888] ;  /* 0x00011100ff2e77ac */ /* 0x000e620008000a00 */
[----:B------:R-:W1:Y:S01]  /*5500*/  LDCU.64 UR40, c[0x0][0xb28] ;  /* 0x00016500ff2877ac */ /* 0x000e620008000a00 */
[----:B------:R-:W1:Y:S01]  /*5510*/  LDCU.64 UR60, c[0x0][0x890] ;  /* 0x00011200ff3c77ac */ /* 0x000e620008000a00 */
[----:B------:R-:W1:Y:S01]  /*5520*/  LDCU.128 UR52, c[0x0][0xb10] ;  /* 0x00016200ff3477ac */ /* 0x000e620008000c00 */
[----:B------:R-:W1:Y:S02]  /*5530*/  LDCU UR56, c[0x0][0x374] ;  /* 0x00006e80ff3877ac */ /* 0x000e640008000800 */
[----:B-1234-:R-:W-:-:S07]  /*5540*/  IMAD.IADD R37, R0, 0x1, R37 ;  /* 0x0000000100257824 */ /* 0x01efce00078e0225 */
.L_x_132:
[C---:B------:R-:W-:Y:S02]  /*5550*/  LEA R3, R89.reuse, UR44, 0x3 ;  /* 0x0000002c59037c11 */ /* 0x040fe4000f8e18ff */
[----:B------:R-:W-:Y:S02]  /*5560*/  SHF.L.U32 R0, R92, 0x1f, RZ ;  /* 0x0000001f5c007819 */ /* 0x000fe400000006ff */
[----:B------:R-:W-:Y:S02]  /*5570*/  LEA R5, R89, UR44, 0x4 ;  /* 0x0000002c59057c11 */ /* 0x000fe4000f8e20ff */
[----:B-1----:R-:W1:Y:S02]  /*5580*/  SYNCS.PHASECHK.TRANS64.TRYWAIT P0, [R3+URZ+0xa0], R0 ;  /* 0x0000a000030075a7 */ /* 0x002e6400080011ff */
[----:B-1----:R-:W-:Y:S05]  /*5590*/  @!P0 BRA `(.L_x_91) ;  /* 0x0000004c00988947 */ /* 0x002fea0003800000 */
.L_x_178:
        /* <DEDUP_REMOVED lines=11> */
[----:B------:R-:W-:Y:S01]  /*5650*/  PLOP3.LUT P0, PT, PT, PT, UP1, 0x80, 0x8 ;  /* 0x000000000008781c */ /* 0x000fe20003f0f018 */
[----:B------:R-:W-:Y:S11]  /*5660*/  UP2UR UR45, UPR, URZ, 0x2 ;  /* 0x00000002ff2d7883 */ /* 0x000ff60008000000 */
[----:B------:R-:W-:Y:S01]  /*5670*/  @!UPT UIADD3 URZ, UPT, UPT, URZ, URZ, URZ ;  /* 0x000000fffffff290 */ /* 0x000fe2000fffe0ff */
[----:B-1----:R-:W-:Y:S02]  /*5680*/  @P0 SHF.R.U32.HI R0, RZ, 0x10, R5 ;  /* 0x00000010ff000819 */ /* 0x002fe40000011605 */
        /* <DEDUP_REMOVED lines=12> */
[----:B------:R-:W2:Y:S01]  /*5750*/  LDCU UR12, c[0x0][0xb20] ;  /* 0x00016400ff0c77ac */ /* 0x000ea20008000800 */
[----:B------:R-:W-:Y:S02]  /*5760*/  UIMAD.WIDE.U32 UR4, UR56, UR55, URZ ;  /* 0x00000037380472a5 */ /* 0x000fe4000f8e00ff */
[----:B------:R-:W-:Y:S02]  /*5770*/  UIMAD.WIDE.U32 UR6, UR57, UR52, URZ ;  /* 0x00000034390672a5 */ /* 0x000fe4000f8e00ff */
[----:B------:R-:W-:Y:S02]  /*5780*/  UISETP.NE.AND UP0, UPT, UR54, 0x1, UPT ;  /* 0x000000013600788c */ /* 0x000fe4000bf05270 */
[----:B------:R-:W-:Y:S02]  /*5790*/  UIMAD.WIDE.U32 UR8, UR37, UR55, URZ ;  /* 0x00000037250872a5 */ /* 0x000fe4000f8e00ff */
[----:B------:R-:W-:Y:S02]  /*57a0*/  UIMAD.WIDE.U32 UR10, UR38, UR52, URZ ;  /* 0x00000034260a72a5 */ /* 0x000fe4000f8e00ff */
[----:B------:R-:W-:Y:S02]  /*57b0*/  UISETP.NE.AND UP1, UPT, UR43, 0x1, UPT ;  /* 0x000000012b00788c */ /* 0x000fe4000bf25270 */
[----:B------:R-:W-:Y:S01]  /*57c0*/  UISETP.NE.AND UP2, UPT, UR42, 0x1, UPT ;  /* 0x000000012a00788c */ /* 0x000fe2000bf45270 */
[----:B------:R-:W-:Y:S02]  /*57d0*/  UMOV UR4, UR5 ;  /* 0x0000000500047c82 */ /* 0x000fe40008000000 */
[----:B--2---:R-:W-:Y:S03]  /*57e0*/  USHF.R.U32.HI UR5, URZ, UR12, UR4 ;  /* 0x0000000cff057299 */ /* 0x004fe60008011604 */
[----:B------:R-:W-:Y:S02]  /*57f0*/  UMOV UR4, UR7 ;  /* 0x0000000700047c82 */ /* 0x000fe40008000000 */
[----:B------:R-:W-:Y:S02]  /*5800*/  USHF.R.U32.HI UR7, URZ, UR53, UR4 ;  /* 0x00000035ff077299 */ /* 0x000fe40008011604 */
[----:B------:R-:W-:Y:S02]  /*5810*/  USEL UR4, UR56, UR5, !UP0 ;  /* 0x0000000538047287 */ /* 0x000fe4000c000000 */
[----:B------:R-:W-:Y:S01]  /*5820*/  USEL UR7, UR57, UR7, !UP1 ;  /* 0x0000000739077287 */ /* 0x000fe2000c800000 */
[----:B------:R-:W-:Y:S01]  /*5830*/  UMOV UR5, UR9 ;  /* 0x0000000900057c82 */ /* 0x000fe20008000000 */
[----:B------:R-:W-:Y:S02]  /*5840*/  UIMAD.WIDE.U32 UR8, UR4, UR40, URZ ;  /* 0x00000028040872a5 */ /* 0x000fe4000f8e00ff */
[----:B------:R-:W-:Y:S03]  /*5850*/  USHF.R.U32.HI UR6, URZ, UR12, UR5 ;  /* 0x0000000cff067299 */ /* 0x000fe60008011605 */
[----:B------:R-:W-:Y:S01]  /*5860*/  UMOV UR5, UR11 ;  /* 0x0000000b00057c82 */ /* 0x000fe20008000000 */
[----:B------:R-:W-:Y:S02]  /*5870*/  UIMAD.WIDE.U32 UR10, UR7, UR40, URZ ;  /* 0x00000028070a72a5 */ /* 0x000fe4000f8e00ff */
[----:B------:R-:W-:Y:S02]  /*5880*/  USHF.R.U32.HI UR12, URZ, UR53, UR5 ;  /* 0x00000035ff0c7299 */ /* 0x000fe40008011605 */
[----:B------:R-:W-:Y:S01]  /*5890*/  USEL UR6, UR37, UR6, !UP0 ;  /* 0x0000000625067287 */ /* 0x000fe2000c000000 */
[----:B------:R-:W-:Y:S02]  /*58a0*/  UMOV UR5, UR9 ;  /* 0x0000000900057c82 */ /* 0x000fe40008000000 */
[----:B------:R-:W-:Y:S01]  /*58b0*/  UMOV UR10, UR11 ;  /* 0x0000000b000a7c82 */ /* 0x000fe20008000000 */
[----:B------:R-:W-:Y:S02]  /*58c0*/  @UP2 USHF.R.U32.HI UR4, URZ, UR41, UR5 ;  /* 0x00000029ff042299 */ /* 0x000fe40008011605 */
[----:B------:R-:W-:Y:S02]  /*58d0*/  @UP2 USHF.R.U32.HI UR7, URZ, UR41, UR10 ;  /* 0x00000029ff072299 */ /* 0x000fe4000801160a */
[----:B------:R-:W-:Y:S02]  /*58e0*/  UIMAD UR4, UR42, UR4, URZ ;  /* 0x000000042a0472a4 */ /* 0x000fe4000f8e02ff */
        /* <DEDUP_REMOVED lines=8> */
[----:B------:R-:W-:Y:S02]  /*5970*/  USEL UR11, UR6, UR4, !UP2 ;  /* 0x00000004060b7287 */ /* 0x000fe4000d000000 */
[----:B------:R-:W-:Y:S02]  /*5980*/  UIADD3 UR8, UPT, UPT, -UR5, URZ, URZ ;  /* 0x000000ff05087290 */ /* 0x000fe4000fffe1ff */
[----:B------:R-:W-:Y:S01]  /*5990*/  UIADD3 UR10, UPT, UPT, -UR11, URZ, URZ ;  /* 0x000000ff0b0a7290 */ /* 0x000fe2000fffe1ff */
[----:B------:R-:W-:Y:S01]  /*59a0*/  @!UP0 UMOV UR4, UR9 ;  /* 0x0000000900048c82 */ /* 0x000fe20008000000 */
[----:B------:R-:W-:Y:S02]  /*59b0*/  UIADD3 UR9, UPT, UPT, -UR6, URZ, URZ ;  /* 0x000000ff06097290 */ /* 0x000fe4000fffe1ff */
[----:B------:R-:W-:Y:S02]  /*59c0*/  @!UP0 USHF.R.U32.HI UR4, URZ, UR41, UR4 ;  /* 0x00000029ff048299 */ /* 0x000fe40008011604 */
[----:B------:R-:W-:Y:S02]  /*59d0*/  UIMAD UR10, UR42, UR10, UR6 ;  /* 0x0000000a2a0a72a4 */ /* 0x000fe4000f8e0206 */
[----:B------:R-:W-:Y:S04]  /*59e0*/  @!UP0 USEL UR4, UR5, UR4, !UP2 ;  /* 0x0000000405048287 */ /* 0x000fe8000d000000 */
[----:B------:R-:W-:Y:S02]  /*59f0*/  @!UP0 UIMAD UR10, UR7, UR10, UR4 ;  /* 0x0000000a070a82a4 */ /* 0x000fe4000f8e0204 */
[----:B------:R-:W-:Y:S02]  /*5a00*/  @!UP0 UIADD3 UR11, UPT, UPT, UR11, -UR4, URZ ;  /* 0x800000040b0b8290 */ /* 0x000fe4000fffe0ff */
[----:B------:R-:W-:Y:S02]  /*5a10*/  UIMAD UR7, UR43, UR8, UR38 ;  /* 0x000000082b0772a4 */ /* 0x000fe4000f8e0226 */
[----:B------:R-:W-:Y:S02]  /*5a20*/  @!UP0 UIMAD UR6, UR11, UR42, UR5 ;  /* 0x0000002a0b0682a4 */ /* 0x000fe4000f8e0205 */
[----:B------:R-:W-:Y:S01]  /*5a30*/  UIMAD UR4, UR54, UR9, UR37 ;  /* 0x00000009360472a4 */ /* 0x000fe2000f8e0225 */
[----:B------:R-:W-:Y:S02]  /*5a40*/  @!UP0 UMOV UR5, UR10 ;  /* 0x0000000a00058c82 */ /* 0x000fe40008000000 */
[----:B------:R-:W-:Y:S02]  /*5a50*/  UIMAD UR38, UR5, UR43, UR7 ;  /* 0x0000002b052672a4 */ /* 0x000fe4000f8e0207 */
[----:B------:R-:W-:Y:S11]  /*5a60*/  UIMAD UR37, UR6, UR54, UR4 ;  /* 0x00000036062572a4 */ /* 0x000ff6000f8e0204 */
[----:B------:R-:W-:Y:S01]  /*5a70*/  @!UPT UIADD3 URZ, UPT, UPT, URZ, URZ, URZ ;  /* 0x000000fffffff290 */ /* 0x000fe2000fffe0ff */
.L_x_92:
[----:B------:R-:W-:Y:S01]  /*5a80*/  UISETP.NE.AND UP0, UPT, UR39, 0x1, UPT ;  /* 0x000000012700788c */ /* 0x000fe2000bf05270 */
[----:B------:R-:W-:Y:S01]  /*5a90*/  IADD3 R89, PT, PT, R89, 0x1, RZ ;  /* 0x0000000159597810 */ /* 0x000fe20007ffe0ff */
[----:B------:R-:W-:Y:S02]  /*5aa0*/  UIADD3 UR11, UPT, UPT, UR44, 0x200, URZ ;  /* 0x000002002c0b7890 */ /* 0x000fe4000fffe0ff */
[----:B------:R-:W-:Y:S02]  /*5ab0*/  USHF.L.U32 UR50, UR16, 0x6, URZ ;  /* 0x0000000610327899 */ /* 0x000fe400080006ff */
[----:B------:R-:W-:Y:S05]  /*5ac0*/  USHF.L.U32 UR49, UR20, 0x8, URZ ;  /* 0x0000000814317899 */ /* 0x000fea00080006ff */
[----:B------:R-:W2:Y:S01]  /*5ad0*/  @!UP0 LDCU.128 UR12, c[0x0][0xb10] ;  /* 0x00016200ff0c87ac */ /* 0x000ea20008000c00 */
[----:B------:R-:W3:Y:S01]  /*5ae0*/  @!UP0 LDCU UR5, c[0x0][0xb0c] ;  /* 0x00016180ff0587ac */ /* 0x000ee20008000800 */
[----:B------:R-:W4:Y:S01]  /*5af0*/  @!UP0 LDCU UR10, c[0x0][0xb20] ;  /* 0x00016400ff0a87ac */ /* 0x000f220008000800 */
[----:B--2---:R-:W-:Y:S02]  /*5b00*/  UIMAD.WIDE.U32 UR8, UR38, UR12, URZ ;  /* 0x0000000c260872a5 */ /* 0x004fe4000f8e00ff */
[----:B------:R-:W-:Y:S02]  /*5b10*/  UIMAD.WIDE.U32 UR6, UR37, UR15, URZ ;  /* 0x0000000f250672a5 */ /* 0x000fe4000f8e00ff */
[----:B------:R-:W-:Y:S03]  /*5b20*/  @!UP0 UISETP.NE.AND UP1, UPT, UR14, 0x1, UPT ;  /* 0x000000010e00888c */ /* 0x000fe6000bf25270 */
[----:B------:R-:W-:Y:S01]  /*5b30*/  @!UP0 UMOV UR4, UR9 ;  /* 0x0000000900048c82 */ /* 0x000fe20008000000 */
[----:B---3--:R-:W-:Y:S02]  /*5b40*/  @!UP0 UISETP.NE.AND UP2, UPT, UR5, 0x1, UPT ;  /* 0x000000010500888c */ /* 0x008fe4000bf45270 */
[----:B------:R-:W-:Y:S01]  /*5b50*/  @!UP0 USHF.R.U32.HI UR4, URZ, UR13, UR4 ;  /* 0x0000000dff048299 */ /* 0x000fe20008011604 */
[----:B------:R-:W-:Y:S02]  /*5b60*/  @!UP0 UMOV UR6, UR7 ;  /* 0x0000000700068c82 */ /* 0x000fe40008000000 */
[----:B----4-:R-:W-:Y:S02]  /*5b70*/  @!UP0 USHF.R.U32.HI UR6, URZ, UR10, UR6 ;  /* 0x0000000aff068299 */ /* 0x010fe40008011606 */
[----:B------:R-:W-:Y:S02]  /*5b80*/  @!UP0 USEL UR7, UR38, UR4, !UP2 ;  /* 0x0000000426078287 */ /* 0x000fe4000d000000 */
[----:B------:R-:W-:Y:S04]  /*5b90*/  @!UP0 USEL UR6, UR37, UR6, !UP1 ;  /* 0x0000000625068287 */ /* 0x000fe8000c800000 */
[----:B------:R-:W-:Y:S02]  /*5ba0*/  @!UP0 UIADD3 UR4, UPT, UPT, -UR7, UR6, URZ ;  /* 0x0000000607048290 */ /* 0x000fe4000fffe1ff */
[----:B------:R-:W-:Y:S02]  /*5bb0*/  @!UP0 UIADD3 UR6, UPT, UPT, UR7, -UR6, URZ ;  /* 0x8000000607068290 */ /* 0x000fe4000fffe0ff */
[----:B------:R-:W-:Y:S02]  /*5bc0*/  @!UP0 UIMAD UR38, UR4, UR5, UR38 ;  /* 0x00000005042682a4 */ /* 0x000fe4000f8e0226 */
[----:B------:R-:W-:Y:S02]  /*5bd0*/  @!UP0 UIMAD UR37, UR6, UR14, UR37 ;  /* 0x0000000e062582a4 */ /* 0x000fe4000f8e0225 */
[----:B------:R-:W-:Y:S09]  /*5be0*/  ULOP3.LUT UP0, URZ, UR11, 0x1b0, URZ, 0xc0, !UPT ;  /* 0x000001b00bff7892 */ /* 0x000ff2000f80c0ff */
[----:B------:R-:W-:Y:S05]  /*5bf0*/  BRA.U !UP0, `(.L_x_93) ;  /* 0x0000000108407547 */ /* 0x000fea000b800000 */
[----:B------:R-:W2:Y:S01]  /*5c00*/  LDCU.64 UR8, c[0x4][0x88] ;  /* 0x01001100ff0877ac */ /* 0x000ea20008000a00 */
[----:B------:R-:W-:Y:S01]  /*5c10*/  MOV R3, 0x0 ;  /* 0x0000000000037802 */ /* 0x000fe20000000f00 */
[----:B------:R-:W-:Y:S02]  /*5c20*/  HFMA2 R12, -RZ, RZ, 0, 5.9604644775390625e-08 ;  /* 0x00000001ff0c7431 */ /* 0x000fe400000001ff */
[----:B------:R-:W-:Y:S02]  /*5c30*/  IMAD.MOV.U32 R8, RZ, RZ, 0x70 ;  /* 0x00000070ff087424 */ /* 0x000fe400078e00ff */
[----:B------:R-:W-:Y:S01]  /*5c40*/  IMAD.MOV.U32 R13, RZ, RZ, RZ ;  /* 0x000000ffff0d7224 */ /* 0x000fe200078e00ff */
[----:B------:R-:W3:Y:S01]  /*5c50*/  LDCU.64 UR6, c[0x4][0x90] ;  /* 0x01001200ff0677ac */ /* 0x000ee20008000a00 */
[----:B------:R-:W4:Y:S01]  /*5c60*/  LDC.64 R2, c[0x4][R3] ;  /* 0x0100000003027b82 */ /* 0x000f220000000a00 */
[----:B------:R-:W1:Y:S01]  /*5c70*/  LDCU.64 UR4, c[0x4][0x8] ;  /* 0x01000100ff0477ac */ /* 0x000e620008000a00 */
[----:B--2---:R-:W-:Y:S01]  /*5c80*/  MOV R5, UR9 ;  /* 0x0000000900057c02 */ /* 0x004fe20008000f00 */
[----:B------:R-:W-:Y:S01]  /*5c90*/  IMAD.U32 R4, RZ, RZ, UR8 ;  /* 0x00000008ff047e24 */ /* 0x000fe2000f8e00ff */
[----:B---3--:R-:W-:Y:S01]  /*5ca0*/  MOV R7, UR7 ;  /* 0x0000000700077c02 */ /* 0x008fe20008000f00 */
[----:B------:R-:W-:Y:S01]  /*5cb0*/  IMAD.U32 R6, RZ, RZ, UR6 ;  /* 0x00000006ff067e24 */ /* 0x000fe2000f8e00ff */
[----:B-1----:R-:W-:Y:S01]  /*5cc0*/  MOV R11, UR5 ;  /* 0x00000005000b7c02 */ /* 0x002fe20008000f00 */
[----:B------:R-:W-:Y:S02]  /*5cd0*/  IMAD.U32 R10, RZ, RZ, UR4 ;  /* 0x00000004ff0a7e24 */ /* 0x000fe4000f8e00ff */
[----:B------:R-:W-:Y:S07]  /*5ce0*/  LEPC R20, `(.L_x_93) ;  /* 0x000000001014794e */ /* 0x000fee0000000000 */
[----:B----45:R-:W-:Y:S05]  /*5cf0*/  CALL.ABS.NOINC R2 ;  /* 0x0000000002007343 */ /* 0x030fea0003c00000 */
.L_x_93:
[----:B------:R-:W-:Y:S01]  /*5d00*/  LOP3.LUT P0, RZ, R96, 0x1b0, RZ, 0xc0, !PT ;  /* 0x000001b060ff7812 */ /* 0x000fe2000780c0ff */
[----:B------:R-:W-:Y:S11]  /*5d10*/  BSSY.RECONVERGENT B6, `(.L_x_94) ;  /* 0x0000013000067945 */ /* 0x000ff60003800200 */
[----:B------:R-:W-:Y:S01]  /*5d20*/  @!UPT UIADD3 URZ, UPT, UPT, URZ, URZ, URZ ;  /* 0x000000fffffff290 */ /* 0x000fe2000fffe0ff */
[----:B------:R-:W-:Y:S05]  /*5d30*/  @!P0 BRA `(.L_x_95) ;  /* 0x0000000000408947 */ /* 0x000fea0003800000 */
        /* <DEDUP_REMOVED lines=16> */
.L_x_95:
[----:B------:R-:W-:Y:S05]  /*5e40*/  BSYNC.RECONVERGENT B6 ;  /* 0x0000000000067941 */ /* 0x000fea0003800200 */
.L_x_94:
[----:B------:R-:W-:Y:S01]  /*5e50*/  R2UR UR4, R88 ;  /* 0x00000000580472ca */ /* 0x000fe200000e0000 */
[----:B------:R-:W-:Y:S01]  /*5e60*/  UISETP.NE.U32.AND UP0, UPT, UR60, URZ, UPT ;  /* 0x000000ff3c00728c */ /* 0x000fe2000bf05070 */
[----:B------:R-:W-:Y:S02]  /*5e70*/  ISETP.NE.U32.AND P4, PT, R82, RZ, PT ;  /* 0x000000ff5200720c */ /* 0x000fe40003f85070 */
[----:B------:R-:W-:Y:S01]  /*5e80*/  ISETP.NE.U32.AND P2, PT, RZ, UR46, PT ;  /* 0x0000002eff007c0c */ /* 0x000fe2000bf45070 */
[----:B------:R-:W-:Y:S01]  /*5e90*/  UISETP.NE.AND.EX UP1, UPT, UR61, URZ, UPT, UP0 ;  /* 0x000000ff3d00728c */ /* 0x000fe2000bf25300 */
[----:B------:R-:W-:Y:S01]  /*5ea0*/  ISETP.NE.AND.EX P4, PT, R83, RZ, PT, P4 ;  /* 0x000000ff5300720c */ /* 0x000fe20003f85340 */
[----:B------:R-:W-:Y:S01]  /*5eb0*/  UPLOP3.LUT UP0, UPT, UPT, UPT, UPT, 0x40, 0x4 ;  /* 0x000000000004789c */ /* 0x000fe20003f0e870 */
[----:B------:R-:W-:Y:S05]  /*5ec0*/  ISETP.NE.AND.EX P2, PT, RZ, UR47, PT, P2 ;  /* 0x0000002fff007c0c */ /* 0x000fea000bf45320 */
[----:B------:R-:W-:Y:S06]  /*5ed0*/  UISETP.NE.AND UP2, UPT, UR4, URZ, UPT ;  /* 0x000000ff0400728c */ /* 0x000fec000bf45270 */
[----:B------:R-:W-:Y:S05]  /*5ee0*/  PLOP3.LUT P1, PT, PT, PT, UP2, 0x80, 0x8 ;  /* 0x000000000008781c */ /* 0x000fea0003f2f028 */
[----:B------:R-:W-:Y:S06]  /*5ef0*/  @UP2 UPLOP3.LUT UP0, UPT, UPT, UPT, UP1, 0x80, 0x8 ;  /* 0x000000000008289c */ /* 0x000fec0003f0f010 */
[----:B------:R-:W-:Y:S01]  /*5f00*/  PLOP3.LUT P0, PT, PT, PT, UP0, 0x80, 0x8 ;  /* 0x000000000008781c */ /* 0x000fe20003f0f008 */
[----:B------:R-:W-:Y:S01]  /*5f10*/  @!UPT UIADD3 URZ, UPT, UPT, URZ, URZ, URZ ;  /* 0x000000fffffff290 */ /* 0x000fe2000fffe0ff */
[----:B------:R-:W-:Y:S11]  /*5f20*/  BRA.U !UP1, `(.L_x_96) ;  /* 0x00000001093c7547 */ /* 0x000ff6000b800000 */
[----:B------:R-:W-:Y:S01]  /*5f30*/  UISETP.NE.U32.AND UP0, UPT, UR46, URZ, UPT ;  /* 0x000000ff2e00728c */ /* 0x000fe2000bf05070 */
[----:B-1----:R-:W-:Y:S01]  /*5f40*/  HFMA2 R0, -RZ, RZ, 0, 5.9604644775390625e-08 ;  /* 0x00000001ff007431 */ /* 0x002fe200000001ff */
[----:B------:R-:W1:Y:S01]  /*5f50*/  LDCU.64 UR8, c[0x0][0x358] ;  /* 0x00006b00ff0877ac */ /* 0x000e620008000a00 */
[----:B------:R-:W-:Y:S01]  /*5f60*/  IMAD.MOV.U32 R85, RZ, RZ, 0x1 ;  /* 0x00000001ff557424 */ /* 0x000fe200078e00ff */
[----:B------:R-:W-:Y:S06]  /*5f70*/  UISETP.NE.AND.EX UP0, UPT, UR47, URZ, UPT, UP0 ;  /* 0x000000ff2f00728c */ /* 0x000fec000bf05300 */
[----:B------:R-:W-:Y:S05]  /*5f80*/  PLOP3.LUT P3, PT, PT, PT, UP0, 0x80, 0x8 ;  /* 0x000000000008781c */ /* 0x000fea0003f6f008 */
[----:B------:R-:W2:Y:S01]  /*5f90*/  @UP0 LDCU.64 UR4, c[0x0][0x888] ;  /* 0x00011100ff0407ac */ /* 0x000ea20008000a00 */
[----:B------:R-:W-:Y:S07]  /*5fa0*/  @UP0 UIMAD UR6, UR36, UR60, URZ ;  /* 0x0000003c240602a4 */ /* 0x000fee000f8e02ff */
[----:B------:R-:W-:Y:S01]  /*5fb0*/  @!P3 PRMT R85, R0, 0x7610, R85 ;  /* 0x000076100055b816 */ /* 0x000fe20000000055 */
[----:B--2---:R-:W-:Y:S06]  /*5fc0*/  @UP0 UIMAD.WIDE UR4, UR6, 0x4, UR4 ;  /* 0x00000004060408a5 */ /* 0x004fec000f8e0204 */
[----:B------:R-:W-:Y:S01]  /*5fd0*/  IMAD.U32 R2, RZ, RZ, UR4 ;  /* 0x00000004ff027e24 */ /* 0x000fe2000f8e00ff */
[----:B------:R-:W-:Y:S04]  /*5fe0*/  MOV R3, UR5 ;  /* 0x0000000500037c02 */ /* 0x000fe80008000f00 */
[----:B------:R-:W2:Y:S01]  /*5ff0*/  @!UP0 LDCU UR4, c[0x0][0x880] ;  /* 0x00011000ff0487ac */ /* 0x000ea20008000800 */
[----:B-1---5:R3:W5:Y:S02]  /*6000*/  @P3 LDG.E R41, desc[UR8][R2.64] ;  /* 0x0000000802293981 */ /* 0x022764000c1e1900 */
[----:B--23--:R-:W-:Y:S02]  /*6010*/  @!P3 IMAD.U32 R41, RZ, RZ, UR4 ;  /* 0x00000004ff29be24 */ /* 0x00cfe4000f8e00ff */
.L_x_96:
[----:B------:R-:W-:Y:S05]  /*6020*/  @!P4 BRA `(.L_x_97) ;  /* 0x000000000024c947 */ /* 0x000fea0003800000 */
[----:B------:R-:W-:Y:S01]  /*6030*/  ISETP.NE.U32.AND P3, PT, R80, RZ, PT ;  /* 0x000000ff5000720c */ /* 0x000fe20003f65070 */
[----:B------:R-:W2:Y:S03]  /*6040*/  LDCU.64 UR4, c[0x0][0x358] ;  /* 0x00006b00ff0477ac */ /* 0x000ea60008000a00 */
[----:B------:R-:W-:Y:S11]  /*6050*/  ISETP.NE.AND.EX P3, PT, R81, RZ, PT, P3 ;  /* 0x000000ff5100720c */ /* 0x000ff60003f65330 */
[----:B------:R-:W-:Y:S02]  /*6060*/  @!UPT UIADD3 URZ, UPT, UPT, URZ, URZ, URZ ;  /* 0x000000fffffff290 */ /* 0x000fe4000fffe0ff */
[----:B------:R-:W3:Y:S01]  /*6070*/  @P3 LDC.64 R2, c[0x0][0x8a8] ;  /* 0x00022a00ff023b82 */ /* 0x000ee20000000a00 */
[----:B-1----:R-:W-:Y:S04]  /*6080*/  @P3 IMAD R0, R82, UR36, RZ ;  /* 0x0000002452003c24 */ /* 0x002fe8000f8e02ff */
[----:B---3--:R-:W-:Y:S05]  /*6090*/  @P3 IMAD.WIDE R2, R0, 0x4, R2 ;  /* 0x0000000400023825 */ /* 0x008fea00078e0202 */
[----:B--2--5:R2:W5:Y:S02]  /*60a0*/  @P3 LDG.E R38, desc[UR4][R2.64] ;  /* 0x0000000402263981 */ /* 0x024564000c1e1900 */
[----:B--2---:R-:W3:Y:S02]  /*60b0*/  @!P3 LDC R38, c[0x0][0x8a0] ;  /* 0x00022800ff26bb82 */ /* 0x004ee40000000800 */
.L_x_97:
[----:B-----5:R-:W-:Y:S01]  /*60c0*/  FSETP.NEU.AND P4, PT, R41, RZ, PT ;  /* 0x000000ff2900720b */ /* 0x020fe20003f8d000 */
[----:B------:R-:W-:Y:S01]  /*60d0*/  BSSY B1, `(.L_x_98) ;  /* 0x0000042000017945 */ /* 0x000fe20003800000 */
[----:B------:R-:W-:Y:S01]  /*60e0*/  SEL R6, RZ, 0xffffffff, P2 ;  /* 0xffffffffff067807 */ /* 0x000fe20001000000 */
[----:B------:R-:W-:Y:S01]  /*60f0*/  IMAD.MOV.U32 R100, RZ, RZ, 0x1 ;  /* 0x00000001ff647424 */ /* 0x000fe200078e00ff */
[----:B------:R-:W-:Y:S02]  /*6100*/  LOP3.LUT P3, RZ, R85, 0xff, RZ, 0xc0, !PT ;  /* 0x000000ff55ff7812 */ /* 0x000fe4000786c0ff */
[----:B------:R-:W-:Y:S02]  /*6110*/  CS2R R78, SRZ ;  /* 0x00000000004e7805 */ /* 0x000fe4000001ff00 */
[----:B------:R-:W-:Y:S02]  /*6120*/  @P1 SEL R3, RZ, 0xffffffff, P4 ;  /* 0xffffffffff031807 */ /* 0x000fe40002000000 */
[----:B------:R-:W-:Y:S02]  /*6130*/  CS2R R76, SRZ ;  /* 0x00000000004c7805 */ /* 0x000fe4000001ff00 */
[----:B------:R-:W-:Y:S02]  /*6140*/  LEA R2, R93, UR44, 0x3 ;  /* 0x0000002c5d027c11 */ /* 0x000fe4000f8e18ff */
[----:B------:R-:W-:Y:S02]  /*6150*/  CS2R R74, SRZ ;  /* 0x00000000004a7805 */ /* 0x000fe4000001ff00 */
[----:B------:R-:W-:Y:S02]  /*6160*/  @P0 SEL R3, R6, R3, !P3 ;  /* 0x0000000306030207 */ /* 0x000fe40005800000 */
[----:B------:R-:W-:Y:S02]  /*6170*/  CS2R R72, SRZ ;  /* 0x0000000000487805 */ /* 0x000fe4000001ff00 */
[----:B------:R-:W-:Y:S02]  /*6180*/  LEA R71, R36, UR44, 0x3 ;  /* 0x0000002c24477c11 */ /* 0x000fe4000f8e18ff */
[----:B------:R-:W-:Y:S02]  /*6190*/  @P1 LOP3.LUT R3, R3, 0x1, RZ, 0xc0, !PT ;  /* 0x0000000103031812 */ /* 0x000fe400078ec0ff */
[----:B------:R-:W-:Y:S02]  /*61a0*/  SHF.L.U32 R4, R94, 0x1f, RZ ;  /* 0x0000001f5e047819 */ /* 0x000fe400000006ff */
[----:B------:R-:W-:Y:S02]  /*61b0*/  ISETP.NE.U32.OR P6, PT, R3, 0x1, !P1 ;  /* 0x000000010300780c */ /* 0x000fe40004fc5470 */
[----:B------:R-:W-:Y:S02]  /*61c0*/  PLOP3.LUT P2, PT, PT, PT, UP1, 0x80, 0x8 ;  /* 0x000000000008781c */ /* 0x000fe40003f4f018 */
[----:B------:R-:W-:Y:S02]  /*61d0*/  LEA.HI R39, R36, R36, RZ, 0x1 ;  /* 0x0000002424277211 */ /* 0x000fe400078f08ff */
[----:B------:R-:W-:Y:S02]  /*61e0*/  SEL R3, RZ, 0xffffffff, P4 ;  /* 0xffffffffff037807 */ /* 0x000fe40002000000 */
[----:B------:R-:W-:Y:S01]  /*61f0*/  P2R R102, PR, RZ, 0x40 ;  /* 0x00000040ff667803 */ /* 0x000fe20000000000 */
[C---:B-1----:R-:W-:Y:S01]  /*6200*/  IMAD.SHL.U32 R0, R39.reuse, 0x80, RZ ;  /* 0x0000008027007824 */ /* 0x042fe200078e00ff */
[----:B------:R-:W-:Y:S03]  /*6210*/  LOP3.LUT R39, R39, 0xffe, RZ, 0xc0, !PT ;  /* 0x00000ffe27277812 */ /* 0x000fe600078ec0ff */
[----:B------:R-:W-:Y:S02]  /*6220*/  @P6 SHF.L.U32 R5, R91, 0x1f, RZ ;  /* 0x0000001f5b056819 */ /* 0x000fe400000006ff */
[----:B------:R-:W-:Y:S01]  /*6230*/  @P2 SEL R3, R6, R3, !P3 ;  /* 0x0000000306032207 */ /* 0x000fe20005800000 */
[----:B------:R-:W-:Y:S01]  /*6240*/  IMAD.IADD R39, R36, 0x1, -R39 ;  /* 0x0000000124277824 */ /* 0x000fe200078e0a27 */
[----:B------:R-:W1:Y:S01]  /*6250*/  @P6 SYNCS.PHASECHK.TRANS64.TRYWAIT P1, [R2+URZ+0x50], R5 ;  /* 0x00005005020065a7 */ /* 0x000e6200080211ff */
[----:B------:R-:W-:Y:S02]  /*6260*/  LOP3.LUT R0, R0, 0xffffff00, RZ, 0xc0, !PT ;  /* 0xffffff0000007812 */ /* 0x000fe400078ec0ff */
[----:B------:R-:W-:Y:S03]  /*6270*/  LOP3.LUT R3, R3, 0x1, RZ, 0xc0, !PT ;  /* 0x0000000103037812 */ /* 0x000fe600078ec0ff */
[----:B------:R-:W-:Y:S01]  /*6280*/  IMAD.IADD R0, R37, 0x1, R0 ;  /* 0x0000000125007824 */ /* 0x000fe200078e0200 */
[----:B------:R-:W-:Y:S03]  /*6290*/  ISETP.NE.U32.AND P5, PT, R3, 0x1, PT ;  /* 0x000000010300780c */ /* 0x000fe60003fa5070 */
[----:B------:R-:W-:Y:S01]  /*62a0*/  IMAD R39, R39, 0x100000, R0 ;  /* 0x0010000027277824 */ /* 0x000fe200078e0200 */
[----:B------:R-:W-:Y:S01]  /*62b0*/  P2R R101, PR, RZ, 0x20 ;  /* 0x00000020ff657803 */ /* 0x000fe20000000000 */
[----:B------:R2:W4:Y:S01]  /*62c0*/  SYNCS.PHASECHK.TRANS64.TRYWAIT P0, [R71+URZ+0xc0], R4 ;  /* 0x0000c004470075a7 */ /* 0x00052200080011ff */
[----:B-1----:R-:W-:Y:S01]  /*62d0*/  @P6 SEL R100, RZ, 0x1, !P1 ;  /* 0x00000001ff646807 */ /* 0x002fe20004800000 */
[----:B--2---:R-:W-:Y:S06]  /*62e0*/  @!P6 BRA `(.L_x_99) ;  /* 0x000000000080e947 */ /* 0x004fec0003800000 */
[----:B------:R-:W-:Y:S01]  /*62f0*/  @P5 IMAD R6, R93, 0x1000, R84 ;  /* 0x000010005d065824 */ /* 0x000fe200078e0254 */
[----:B------:R-:W1:Y:S01]  /*6300*/  S2R R0, SR_CgaCtaId ;  /* 0x0000000000007919 */ /* 0x000e620000008800 */
[----:B------:R-:W-:Y:S01]  /*6310*/  ISETP.NE.AND P1, PT, R100, RZ, PT ;  /* 0x000000ff6400720c */ /* 0x000fe20003f25270 */
[----:B------:R-:W-:Y:S01]  /*6320*/  BSSY B0, `(.L_x_100) ;  /* 0x000000b000007945 */ /* 0x000fe20003800000 */
[----:B------:R-:W-:Y:S01]  /*6330*/  @P5 VIADD R5, R6, UR44 ;  /* 0x0000002c06055c36 */ /* 0x000fe20008000000 */
[----:B------:R-:W-:Y:S02]  /*6340*/  CS2R R74, SRZ ;  /* 0x00000000004a7805 */ /* 0x000fe4000001ff00 */
[----:B------:R-:W-:Y:S02]  /*6350*/  CS2R R72, SRZ ;  /* 0x0000000000487805 */ /* 0x000fe4000001ff00 */
[----:B------:R-:W-:Y:S01]  /*6360*/  CS2R R78, SRZ ;  /* 0x00000000004e7805 */ /* 0x000fe2000001ff00 */
[----:B------:R-:W-:Y:S01]  /*6370*/  @P5 IMAD R5, R95, -0x10, R5 ;  /* 0xfffffff05f055824 */ /* 0x000fe200078e0205 */
[----:B------:R-:W-:Y:S04]  /*6380*/  CS2R R76, SRZ ;  /* 0x00000000004c7805 */ /* 0x000fe8000001ff00 */
[----:B------:R-:W-:Y:S05]  /*6390*/  @P1 BRA `(.L_x_101) ;  /* 0x00000000000c1947 */ /* 0x000fea0003800000 */
[----:B------:R-:W-:Y:S04]  /*63a0*/  SHF.L.U32 R3, R91, 0x1f, RZ ;  /* 0x0000001f5b037819 */ /* 0x000fe800000006ff */
[----:B------:R-:W2:Y:S02]  /*63b0*/  SYNCS.PHASECHK.TRANS64.TRYWAIT P1, [R2+URZ+0x50], R3 ;  /* 0x00005003020075a7 */ /* 0x000ea400080211ff */
[----:B--2---:R-:W-:Y:S05]  /*63c0*/  @!P1 BRA `(.L_x_102) ;  /* 0x0000004000209947 */ /* 0x004fea0003800000 */
.L_x_101:
[----:B------:R-:W-:Y:S05]  /*63d0*/  BSYNC B0 ;  /* 0x0000000000007941 */ /* 0x000fea0003800000 */
.L_x_100:
[----:B------:R-:W-:Y:S01]  /*63e0*/  ISETP.NE.AND P1, PT, R101, RZ, PT ;  /* 0x000000ff6500720c */ /* 0x000fe20003f25270 */
[----:B--2---:R-:W-:Y:S02]  /*63f0*/  VIADD R3, R2, 0x70 ;  /* 0x0000007002037836 */ /* 0x004fe40000000000 */
[----:B------:R-:W-:Y:S03]  /*6400*/  VIADD R93, R93, 0x1 ;  /* 0x000000015d5d7836 */ /* 0x000fe60000000000 */
[----:B-1----:R-:W-:Y:S07]  /*6410*/  PRMT R0, R0, 0x654, R3 ;  /* 0x0000065400007816 */ /* 0x002fee0000000003 */
[----:B------:R1:W2:Y:S04]  /*6420*/  @P1 LDS.128 R72, [R6+UR44+0x200] ;  /* 0x0002002c06481984 */ /* 0x0002a80008000c00 */
[----:B------:R1:W1:Y:S01]  /*6430*/  @P1 LDS.128 R76, [R5+0x210] ;  /* 0x00021000054c1984 */ /* 0x0002620000000c00 */
[C---:B------:R-:W-:Y:S01]  /*6440*/  ISETP.NE.AND P1, PT, R93.reuse, 0x4, PT ;  /* 0x000000045d00780c */ /* 0x040fe20003f25270 */
[----:B------:R-:W-:Y:S01]  /*6450*/  @!PT LDS RZ, [RZ] ;  /* 0x00000000fffff984 */ /* 0x000fe20000000800 */
[----:B------:R-:W-:Y:S01]  /*6460*/  @!PT LDS RZ, [RZ] ;  /* 0x00000000fffff984 */ /* 0x000fe20000000800 */
[----:B------:R-:W-:Y:S01]  /*6470*/  @!PT LDS RZ, [RZ] ;  /* 0x00000000fffff984 */ /* 0x000fe20000000800 */
[----:B------:R-:W-:Y:S01]  /*6480*/  @!PT LDS RZ, [RZ] ;  /* 0x00000000fffff984 */ /* 0x000fe20000000800 */
[----:B------:R5:W-:Y:S06]  /*6490*/  MEMBAR.ALL.CTA ;  /* 0x0000000000007992 */ /* 0x000bec0000008000 */
[----:B-----5:R-:W5:Y:S01]  /*64a0*/  FENCE.VIEW.ASYNC.S ;  /* 0x00000000000073c6 */ /* 0x020f620000000000 */
[----:B------:R-:W-:Y:S01]  /*64b0*/  SEL R93, R93, RZ, P1 ;  /* 0x000000ff5d5d7207 */ /* 0x000fe20000800000 */
[----:B-----5:R5:W-:Y:S02]  /*64c0*/  SYNCS.ARRIVE.TRANS64.RED.A1T0 RZ, [R0+URZ], RZ ;  /* 0x000000ff00ff79a7 */ /* 0x020be400081004ff */
[----:B-----5:R-:W-:Y:S04]  /*64d0*/  SEL R0, RZ, 0x1, P1 ;  /* 0x00000001ff007807 */ /* 0x020fe80000800000 */
[----:B--2---:R-:W-:Y:S02]  /*64e0*/  LOP3.LUT R91, R91, R0, RZ, 0x3c, !PT ;  /* 0x000000005b5b7212 */ /* 0x004fe400078e3cff */
.L_x_99:
[----:B------:R-:W-:Y:S05]  /*64f0*/  BSYNC B1 ;  /* 0x0000000000017941 */ /* 0x000fea0003800000 */
.L_x_98:
[----:B------:R-:W-:Y:S04]  /*6500*/  SHF.R.U32.HI R3, RZ, 0x15, R39 ;  /* 0x00000015ff037819 */ /* 0x000fe80000011627 */
[----:B------:R-:W-:Y:S01]  /*6510*/  LOP3.LUT P1, RZ, R3, 0x3, R86, 0x48, !PT ;  /* 0x0000000303ff7812 */ /* 0x000fe20007824856 */
[----:B------:R-:W-:Y:S01]  /*6520*/  @!UPT UIADD3 URZ, UPT, UPT, URZ, URZ, URZ ;  /* 0x000000fffffff290 */ /* 0x000fe2000fffe0ff */
[----:B----4-:R-:W-:Y:S11]  /*6530*/  @P0 BRA `(.L_x_103) ;  /* 0x0000000000080947 */ /* 0x010ff60003800000 */
[----:B------:R-:W2:Y:S02]  /*6540*/  SYNCS.PHASECHK.TRANS64.TRYWAIT P0, [R71+URZ+0xc0], R4 ;  /* 0x0000c004470075a7 */ /* 0x000ea400080011ff */
[----:B--2---:R-:W-:Y:S05]  /*6550*/  @!P0 BRA `(.L_x_104) ;  /* 0x0000003c00d08947 */ /* 0x004fea0003800000 */
.L_x_103:
[----:B------:R-:W-:Y:S05]  /*6560*/  @!P1 BRA `(.L_x_105) ;  /* 0x0000000000409947 */ /* 0x000fea0003800000 */
[----:B------:R-:W1:Y:S01]  /*6570*/  LDCU.64 UR8, c[0x4][0x78] ;  /* 0x01000f00ff0877ac */ /* 0x000e620008000a00 */
[----:B------:R-:W-:Y:S01]  /*6580*/  MOV R3, 0x0 ;  /* 0x0000000000037802 */ /* 0x000fe20000000f00 */
[----:B------:R-:W-:Y:S02]  /*6590*/  HFMA2 R12, -RZ, RZ, 0, 5.9604644775390625e-08 ;  /* 0x00000001ff0c7431 */ /* 0x000fe400000001ff */
[----:B------:R-:W-:Y:S02]  /*65a0*/  IMAD.MOV.U32 R8, RZ, RZ, 0x192 ;  /* 0x00000192ff087424 */ /* 0x000fe400078e00ff */
[----:B------:R-:W-:Y:S01]  /*65b0*/  IMAD.MOV.U32 R13, RZ, RZ, RZ ;  /* 0x000000ffff0d7224 */ /* 0x000fe200078e00ff */
[----:B------:R-:W4:Y:S01]  /*65c0*/  LDCU.64 UR6, c[0x4][0x80] ;  /* 0x01001000ff0677ac */ /* 0x000f220008000a00 */
[----:B------:R-:W3:Y:S01]  /*65d0*/  LDC.64 R2, c[0x4][R3] ;  /* 0x0100000003027b82 */ /* 0x000ee20000000a00 */
[----:B------:R-:W5:Y:S01]  /*65e0*/  LDCU.64 UR4, c[0x4][0x18] ;  /* 0x01000300ff0477ac */ /* 0x000f620008000a00 */
[----:B-1----:R-:W-:Y:S01]  /*65f0*/  MOV R5, UR9 ;  /* 0x0000000900057c02 */ /* 0x002fe20008000f00 */
[----:B--2---:R-:W-:Y:S01]  /*6600*/  IMAD.U32 R4, RZ, RZ, UR8 ;  /* 0x00000008ff047e24 */ /* 0x004fe2000f8e00ff */
[----:B----4-:R-:W-:Y:S01]  /*6610*/  MOV R7, UR7 ;  /* 0x0000000700077c02 */ /* 0x010fe20008000f00 */
[----:B------:R-:W-:Y:S01]  /*6620*/  IMAD.U32 R6, RZ, RZ, UR6 ;  /* 0x00000006ff067e24 */ /* 0x000fe2000f8e00ff */
[----:B-----5:R-:W-:Y:S01]  /*6630*/  MOV R11, UR5 ;  /* 0x00000005000b7c02 */ /* 0x020fe20008000f00 */
[----:B------:R-:W-:Y:S02]  /*6640*/  IMAD.U32 R10, RZ, RZ, UR4 ;  /* 0x00000004ff0a7e24 */ /* 0x000fe4000f8e00ff */
[----:B------:R-:W-:Y:S07]  /*6650*/  LEPC R20, `(.L_x_105) ;  /* 0x000000001014794e */ /* 0x000fee0000000000 */
[----:B---3--:R-:W-:Y:S05]  /*6660*/  CALL.ABS.NOINC R2 ;  /* 0x0000000002007343 */ /* 0x008fea0003c00000 */
.L_x_105:
[-C--:B------:R-:W-:Y:S01]  /*6670*/  F2FP.F16.E4M3.UNPACK_B R42, R72.reuse ;  /* 0x00000048ff2a723e */ /* 0x080fe200020006ff */
[----:B------:R-:W-:Y:S05]  /*6680*/  WARPSYNC.ALL ;  /* 0x0000000000007948 */ /* 0x000fea0003800000 */
[----:B------:R-:W-:Y:S01]  /*6690*/  R2UR UR4, R39 ;  /* 0x00000000270472ca */ /* 0x000fe200000e0000 */
[--C-:B------:R-:W-:Y:S01]  /*66a0*/  HADD2.F32 R40, -RZ, R42.reuse.H0_H0 ;  /* 0x2000002aff287230 */ /* 0x100fe20000004100 */
[----:B------:R-:W-:Y:S01]  /*66b0*/  F2FP.F16.E4M3.UNPACK_B R43, R72.H1 ;  /* 0x00000048ff2b723e */ /* 0x000fe200030006ff */
[----:B------:R-:W-:Y:S01]  /*66c0*/  HADD2.F32 R42, -RZ, R42.H1_H1 ;  /* 0x3000002aff2a7230 */ /* 0x000fe20000004100 */
[-C--:B------:R-:W-:Y:S01]  /*66d0*/  F2FP.F16.E4M3.UNPACK_B R45, R73.reuse ;  /* 0x00000049ff2d723e */ /* 0x080fe200020006ff */
[----:B------:R-:W-:Y:S01]  /*66e0*/  BSSY.RECONVERGENT B0, `(.L_x_106) ;  /* 0x0000099000007945 */ /* 0x000fe20003800200 */
[----:B------:R-:W-:Y:S01]  /*66f0*/  F2FP.F16.E4M3.UNPACK_B R47, R73.H1 ;  /* 0x00000049ff2f723e */ /* 0x000fe200030006ff */
[--C-:B------:R-:W-:Y:S01]  /*6700*/  HADD2.F32 R44, -RZ, R43.reuse.H0_H0 ;  /* 0x2000002bff2c7230 */ /* 0x100fe20000004100 */
[-C--:B------:R-:W-:Y:S01]  /*6710*/  F2FP.F16.E4M3.UNPACK_B R49, R74.reuse ;  /* 0x0000004aff31723e */ /* 0x080fe200020006ff */
[----:B------:R-:W-:Y:S01]  /*6720*/  HADD2.F32 R46, -RZ, R43.H1_H1 ;  /* 0x3000002bff2e7230 */ /* 0x000fe20000004100 */
[----:B------:R-:W-:Y:S01]  /*6730*/  F2FP.F16.E4M3.UNPACK_B R51, R74.H1 ;  /* 0x0000004aff33723e */ /* 0x000fe200030006ff */
[--C-:B------:R-:W-:Y:S01]  /*6740*/  HADD2.F32 R43, -RZ, R45.reuse.H0_H0 ;  /* 0x2000002dff2b7230 */ /* 0x100fe20000004100 */
[-C--:B------:R-:W-:Y:S01]  /*6750*/  F2FP.F16.E4M3.UNPACK_B R53, R75.reuse ;  /* 0x0000004bff35723e */ /* 0x080fe200020006ff */
[----:B-12---:R-:W-:Y:S01]  /*6760*/  LDTM.16dp32bit_t0_t15.x32 R4, tmem[UR4] ;  /* 0x00000004000479ee */ /* 0x006fe20008a80000 */
[----:B------:R-:W3:Y:S01]  /*6770*/  LDTM.16dp32bit_t16_t31.x32 R4, tmem[UR4+0x20] ;  /* 0x00002004000479ee */ /* 0x000ee20008aa0000 */
[----:B------:R-:W-:Y:S01]  /*6780*/  IADD3 R112, PT, PT, R84, UR44, RZ ;  /* 0x0000002c54707c10 */ /* 0x000fe2000fffe0ff */
[----:B------:R-:W-:Y:S01]  /*6790*/  HADD2.F32 R48, -RZ, R45.H1_H1 ;  /* 0x3000002dff307230 */ /* 0x000fe20000004100 */
[----:B------:R-:W-:Y:S01]  /*67a0*/  SHF.L.U32 R103, R90, 0x4, RZ ;  /* 0x000000045a677819 */ /* 0x000fe200000006ff */
[----:B------:R-:W-:Y:S01]  /*67b0*/  HADD2.F32 R52, -RZ, R49.H1_H1 ;  /* 0x30000031ff347230 */ /* 0x000fe20000004100 */
[----:B------:R-:W-:Y:S01]  /*67c0*/  F2FP.F16.E4M3.UNPACK_B R55, R75.H1 ;  /* 0x0000004bff37723e */ /* 0x000fe200030006ff */
[----:B------:R-:W-:Y:S01]  /*67d0*/  HADD2.F32 R56, -RZ, R53.H1_H1 ;  /* 0x30000035ff387230 */ /* 0x000fe20000004100 */
[-C--:B------:R-:W-:Y:S01]  /*67e0*/  F2FP.F16.E4M3.UNPACK_B R57, R76.reuse ;  /* 0x0000004cff39723e */ /* 0x080fe200020006ff */
[--C-:B------:R-:W-:Y:S01]  /*67f0*/  HADD2.F32 R45, -RZ, R47.reuse.H0_H0 ;  /* 0x2000002fff2d7230 */ /* 0x100fe20000004100 */
[----:B------:R-:W-:Y:S01]  /*6800*/  F2FP.F16.E4M3.UNPACK_B R59, R76.H1 ;  /* 0x0000004cff3b723e */ /* 0x000fe200030006ff */
[----:B------:R-:W-:Y:S01]  /*6810*/  HADD2.F32 R50, -RZ, R47.H1_H1 ;  /* 0x3000002fff327230 */ /* 0x000fe20000004100 */
[-C--:B------:R-:W-:Y:S01]  /*6820*/  F2FP.F16.E4M3.UNPACK_B R61, R77.reuse ;  /* 0x0000004dff3d723e */ /* 0x080fe200020006ff */
[----:B------:R-:W-:Y:S01]  /*6830*/  HADD2.F32 R47, -RZ, R49.H0_H0 ;  /* 0x20000031ff2f7230 */ /* 0x000fe20000004100 */
[----:B------:R-:W-:Y:S01]  /*6840*/  F2FP.F16.E4M3.UNPACK_B R63, R77.H1 ;  /* 0x0000004dff3f723e */ /* 0x000fe200030006ff */
[----:B------:R-:W-:Y:S01]  /*6850*/  HADD2.F32 R60, -RZ, R57.H1_H1 ;  /* 0x30000039ff3c7230 */ /* 0x000fe20000004100 */
[-C--:B------:R-:W-:Y:S01]  /*6860*/  F2FP.F16.E4M3.UNPACK_B R65, R78.reuse ;  /* 0x0000004eff41723e */ /* 0x080fe200020006ff */
[----:B------:R-:W-:Y:S01]  /*6870*/  HADD2.F32 R64, -RZ, R61.H1_H1 ;  /* 0x3000003dff407230 */ /* 0x000fe20000004100 */
[----:B------:R-:W-:Y:S01]  /*6880*/  F2FP.F16.E4M3.UNPACK_B R67, R78.H1 ;  /* 0x0000004eff43723e */ /* 0x000fe200030006ff */
[----:B------:R-:W-:Y:S01]  /*6890*/  HADD2.F32 R49, -RZ, R51.H0_H0 ;  /* 0x20000033ff317230 */ /* 0x000fe20000004100 */
[----:B------:R-:W-:Y:S01]  /*68a0*/  ISETP.NE.AND P0, PT, R97, RZ, PT ;  /* 0x000000ff6100720c */ /* 0x000fe20003f05270 */
[----:B------:R-:W-:Y:S01]  /*68b0*/  HADD2.F32 R68, -RZ, R65.H1_H1 ;  /* 0x30000041ff447230 */ /* 0x000fe20000004100 */
[----:B------:R-:W-:Y:S01]  /*68c0*/  ISETP.NE.AND P6, PT, R102, RZ, PT ;  /* 0x000000ff6600720c */ /* 0x000fe20003fc5270 */
[----:B------:R-:W-:Y:S02]  /*68d0*/  HADD2.F32 R54, -RZ, R51.H1_H1 ;  /* 0x30000033ff367230 */ /* 0x000fe40000004100 */
[C---:B---3--:R-:W-:Y:S01]  /*68e0*/  FMUL R0, R38.reuse, R4 ;  /* 0x0000000426007220 */ /* 0x048fe20000400000 */
[C---:B------:R-:W-:Y:S01]  /*68f0*/  FMUL R2, R38.reuse, R5 ;  /* 0x0000000526027220 */ /* 0x040fe20000400000 */
[C---:B------:R-:W-:Y:S01]  /*6900*/  FMUL R4, R38.reuse, R8 ;  /* 0x0000000826047220 */ /* 0x040fe20000400000 */
[C---:B------:R-:W-:Y:S01]  /*6910*/  FMUL R5, R38.reuse, R9 ;  /* 0x0000000926057220 */ /* 0x040fe20000400000 */
[C---:B------:R-:W-:Y:S01]  /*6920*/  FFMA R0, R41.reuse, R40, R0 ;  /* 0x0000002829007223 */ /* 0x040fe20000000000 */
[C---:B------:R-:W-:Y:S01]  /*6930*/  FFMA R2, R41.reuse, R42, R2 ;  /* 0x0000002a29027223 */ /* 0x040fe20000000002 */
[C---:B------:R-:W-:Y:S01]  /*6940*/  FMUL R8, R38.reuse, R12 ;  /* 0x0000000c26087220 */ /* 0x040fe20000400000 */
[C---:B------:R-:W-:Y:S01]  /*6950*/  FMUL R9, R38.reuse, R13 ;  /* 0x0000000d26097220 */ /* 0x040fe20000400000 */
[----:B------:R-:W-:Y:S02]  /*6960*/  HADD2.F32 R51, -RZ, R53.H0_H0 ;  /* 0x20000035ff337230 */ /* 0x000fe40000004100 */
[C---:B------:R-:W-:Y:S01]  /*6970*/  FMUL R12, R38.reuse, R16 ;  /* 0x00000010260c7220 */ /* 0x040fe20000400000 */
        /* <DEDUP_REMOVED lines=13> */
[C---:B------:R-:W-:Y:S01]  /*6a50*/  FFMA R3, R41.reuse, R44, R3 ;  /* 0x0000002c29037223 */ /* 0x040fe20000000003 */
[----:B------:R-:W-:Y:S01]  /*6a60*/  F2FP.F16.E4M3.UNPACK_B R40, R79 ;  /* 0x0000004fff28723e */ /* 0x000fe200020006ff */
[C---:B------:R-:W-:Y:S01]  /*6a70*/  FFMA R7, R41.reuse, R46, R7 ;  /* 0x0000002e29077223 */ /* 0x040fe20000000007 */
[C---:B------:R-:W-:Y:S01]  /*6a80*/  FFMA R4, R41.reuse, R43, R4 ;  /* 0x0000002b29047223 */ /* 0x040fe20000000004 */
[----:B------:R-:W-:Y:S01]  /*6a90*/  F2FP.F16.E4M3.UNPACK_B R42, R79.H1 ;  /* 0x0000004fff2a723e */ /* 0x000fe200030006ff */
[C---:B------:R-:W-:Y:S01]  /*6aa0*/  FFMA R5, R41.reuse, R48, R5 ;  /* 0x0000003029057223 */ /* 0x040fe20000000005 */
[----:B------:R-:W-:Y:S01]  /*6ab0*/  FFMA R6, R41, R45, R6 ;  /* 0x0000002d29067223 */ /* 0x000fe20000000006 */
[----:B------:R-:W-:Y:S01]  /*6ac0*/  F2FP.SATFINITE.E4M3.F32.PACK_AB_MERGE_C R99, R7, R3, RZ ;  /* 0x000000030763723e */ /* 0x000fe200048070ff */
[C---:B------:R-:W-:Y:S01]  /*6ad0*/  FFMA R11, R41.reuse, R50, R11 ;  /* 0x00000032290b7223 */ /* 0x040fe2000000000b */
[C---:B------:R-:W-:Y:S01]  /*6ae0*/  FFMA R8, R41.reuse, R47, R8 ;  /* 0x0000002f29087223 */ /* 0x040fe20000000008 */
[----:B------:R-:W-:Y:S01]  /*6af0*/  FMUL R10, R38, R14 ;  /* 0x0000000e260a7220 */ /* 0x000fe20000400000 */
[----:B------:R-:W-:Y:S01]  /*6b00*/  F2FP.SATFINITE.E4M3.F32.PACK_AB_MERGE_C R104, R2, R0, R99 ;  /* 0x000000000268723e */ /* 0x000fe20004807063 */
[----:B------:R-:W-:Y:S01]  /*6b10*/  FFMA R9, R41, R52, R9 ;  /* 0x0000003429097223 */ /* 0x000fe20000000009 */
[----:B------:R-:W-:Y:S01]  /*6b20*/  F2FP.SATFINITE.E4M3.F32.PACK_AB_MERGE_C R105, R11, R6, RZ ;  /* 0x000000060b69723e */ /* 0x000fe200048070ff */
[----:B------:R-:W-:Y:S01]  /*6b30*/  FFMA R10, R41, R49, R10 ;  /* 0x00000031290a7223 */ /* 0x000fe2000000000a */
[----:B------:R-:W-:Y:S01]  /*6b40*/  IADD3 R99, PT, PT, R112, R103, RZ ;  /* 0x0000006770637210 */ /* 0x000fe20007ffe0ff */
[C---:B------:R-:W-:Y:S01]  /*6b50*/  FMUL R15, R38.reuse, R15 ;  /* 0x0000000f260f7220 */ /* 0x040fe20000400000 */
[--C-:B------:R-:W-:Y:S01]  /*6b60*/  HADD2.F32 R53, -RZ, R55.reuse.H0_H0 ;  /* 0x20000037ff357230 */ /* 0x100fe20000004100 */
[----:B------:R-:W-:Y:S01]  /*6b70*/  F2FP.SATFINITE.E4M3.F32.PACK_AB_MERGE_C R105, R5, R4, R105 ;  /* 0x000000040569723e */ /* 0x000fe20004807069 */
[----:B------:R-:W-:Y:S02]  /*6b80*/  HADD2.F32 R58, -RZ, R55.H1_H1 ;  /* 0x30000037ff3a7230 */ /* 0x000fe40000004100 */
[C---:B------:R-:W-:Y:S01]  /*6b90*/  FFMA R15, R41.reuse, R54, R15 ;  /* 0x00000036290f7223 */ /* 0x040fe2000000000f */
[C---:B------:R-:W-:Y:S01]  /*6ba0*/  FFMA R12, R41.reuse, R51, R12 ;  /* 0x00000033290c7223 */ /* 0x040fe2000000000c */
[C---:B------:R-:W-:Y:S01]  /*6bb0*/  FFMA R13, R41.reuse, R56, R13 ;  /* 0x00000038290d7223 */ /* 0x040fe2000000000d */
[----:B------:R-:W-:Y:S02]  /*6bc0*/  HADD2.F32 R55, -RZ, R57.H0_H0 ;  /* 0x20000039ff377230 */ /* 0x000fe40000004100 */
[C---:B------:R-:W-:Y:S01]  /*6bd0*/  FMUL R14, R38.reuse, R18 ;  /* 0x00000012260e7220 */ /* 0x040fe20000400000 */
[C---:B------:R-:W-:Y:S01]  /*6be0*/  FMUL R19, R38.reuse, R19 ;  /* 0x0000001326137220 */ /* 0x040fe20000400000 */
[--C-:B------:R-:W-:Y:S02]  /*6bf0*/  HADD2.F32 R57, -RZ, R59.reuse.H0_H0 ;  /* 0x2000003bff397230 */ /* 0x100fe40000004100 */
[C---:B------:R-:W-:Y:S01]  /*6c00*/  FMUL R18, R38.reuse, R22 ;  /* 0x0000001626127220 */ /* 0x040fe20000400000 */
[C---:B------:R-:W-:Y:S01]  /*6c10*/  FFMA R14, R41.reuse, R53, R14 ;  /* 0x00000035290e7223 */ /* 0x040fe2000000000e */
[----:B------:R-:W-:Y:S02]  /*6c20*/  HADD2.F32 R62, -RZ, R59.H1_H1 ;  /* 0x3000003bff3e7230 */ /* 0x000fe40000004100 */
[C---:B------:R-:W-:Y:S01]  /*6c30*/  FFMA R19, R41.reuse, R58, R19 ;  /* 0x0000003a29137223 */ /* 0x040fe20000000013 */
[----:B------:R-:W-:Y:S02]  /*6c40*/  HADD2.F32 R59, -RZ, R61.H0_H0 ;  /* 0x2000003dff3b7230 */ /* 0x000fe40000004100 */
[C---:B------:R-:W-:Y:S01]  /*6c50*/  FMUL R23, R38.reuse, R23 ;  /* 0x0000001726177220 */ /* 0x040fe20000400000 */
[C---:B------:R-:W-:Y:S01]  /*6c60*/  FFMA R16, R41.reuse, R55, R16 ;  /* 0x0000003729107223 */ /* 0x040fe20000000010 */
[C---:B------:R-:W-:Y:S01]  /*6c70*/  FFMA R17, R41.reuse, R60, R17 ;  /* 0x0000003c29117223 */ /* 0x040fe20000000011 */
[--C-:B------:R-:W-:Y:S02]  /*6c80*/  HADD2.F32 R61, -RZ, R63.reuse.H0_H0 ;  /* 0x2000003fff3d7230 */ /* 0x100fe40000004100 */
[C---:B------:R-:W-:Y:S01]  /*6c90*/  FFMA R18, R41.reuse, R57, R18 ;  /* 0x0000003929127223 */ /* 0x040fe20000000012 */
[----:B------:R-:W-:Y:S02]  /*6ca0*/  HADD2.F32 R66, -RZ, R63.H1_H1 ;  /* 0x3000003fff427230 */ /* 0x000fe40000004100 */
[C---:B------:R-:W-:Y:S01]  /*6cb0*/  FMUL R22, R38.reuse, R26 ;  /* 0x0000001a26167220 */ /* 0x040fe20000400000 */
[----:B------:R-:W-:Y:S02]  /*6cc0*/  HADD2.F32 R63, -RZ, R65.H0_H0 ;  /* 0x20000041ff3f7230 */ /* 0x000fe40000004100 */
[C---:B------:R-:W-:Y:S01]  /*6cd0*/  FFMA R23, R41.reuse, R62, R23 ;  /* 0x0000003e29177223 */ /* 0x040fe20000000017 */
[C---:B------:R-:W-:Y:S01]  /*6ce0*/  FMUL R27, R38.reuse, R27 ;  /* 0x0000001b261b7220 */ /* 0x040fe20000400000 */
[C---:B------:R-:W-:Y:S01]  /*6cf0*/  FFMA R20, R41.reuse, R59, R20 ;  /* 0x0000003b29147223 */ /* 0x040fe20000000014 */
[C---:B------:R-:W-:Y:S01]  /*6d00*/  FFMA R21, R41.reuse, R64, R21 ;  /* 0x0000004029157223 */ /* 0x040fe20000000015 */
[--C-:B------:R-:W-:Y:S02]  /*6d10*/  HADD2.F32 R65, -RZ, R67.reuse.H0_H0 ;  /* 0x20000043ff417230 */ /* 0x100fe40000004100 */
[C---:B------:R-:W-:Y:S01]  /*6d20*/  FFMA R22, R41.reuse, R61, R22 ;  /* 0x0000003d29167223 */ /* 0x040fe20000000016 */
[----:B------:R-:W-:Y:S02]  /*6d30*/  HADD2.F32 R70, -RZ, R67.H1_H1 ;  /* 0x30000043ff467230 */ /* 0x000fe40000004100 */
[C---:B------:R-:W-:Y:S01]  /*6d40*/  FMUL R26, R38.reuse, R30 ;  /* 0x0000001e261a7220 */ /* 0x040fe20000400000 */
[--C-:B------:R-:W-:Y:S02]  /*6d50*/  HADD2.F32 R67, -RZ, R40.reuse.H0_H0 ;  /* 0x20000028ff437230 */ /* 0x100fe40000004100 */
[C---:B------:R-:W-:Y:S01]  /*6d60*/  FFMA R27, R41.reuse, R66, R27 ;  /* 0x00000042291b7223 */ /* 0x040fe2000000001b */
[C---:B------:R-:W-:Y:S01]  /*6d70*/  FMUL R31, R38.reuse, R31 ;  /* 0x0000001f261f7220 */ /* 0x040fe20000400000 */
[C---:B------:R-:W-:Y:S01]  /*6d80*/  FFMA R24, R41.reuse, R63, R24 ;  /* 0x0000003f29187223 */ /* 0x040fe20000000018 */
[----:B------:R-:W-:Y:S02]  /*6d90*/  HADD2.F32 R40, -RZ, R40.H1_H1 ;  /* 0x30000028ff287230 */ /* 0x000fe40000004100 */
[C---:B------:R-:W-:Y:S01]  /*6da0*/  FFMA R25, R41.reuse, R68, R25 ;  /* 0x0000004429197223 */ /* 0x040fe20000000019 */
[--C-:B------:R-:W-:Y:S02]  /*6db0*/  HADD2.F32 R69, -RZ, R42.reuse.H0_H0 ;  /* 0x2000002aff457230 */ /* 0x100fe40000004100 */
[C---:B------:R-:W-:Y:S01]  /*6dc0*/  FFMA R26, R41.reuse, R65, R26 ;  /* 0x00000041291a7223 */ /* 0x040fe2000000001a */
[----:B------:R-:W-:Y:S02]  /*6dd0*/  HADD2.F32 R42, -RZ, R42.H1_H1 ;  /* 0x3000002aff2a7230 */ /* 0x000fe40000004100 */
[C---:B------:R-:W-:Y:S01]  /*6de0*/  FMUL R30, R38.reuse, R34 ;  /* 0x00000022261e7220 */ /* 0x040fe20000400000 */
[----:B------:R-:W-:Y:S01]  /*6df0*/  FFMA R31, R41, R70, R31 ;  /* 0x00000046291f7223 */ /* 0x000fe2000000001f */
[----:B------:R-:W-:Y:S01]  /*6e00*/  FMUL R35, R38, R35 ;  /* 0x0000002326237220 */ /* 0x000fe20000400000 */
[----:B------:R-:W-:Y:S01]  /*6e10*/  F2FP.SATFINITE.E4M3.F32.PACK_AB_MERGE_C R106, R15, R10, RZ ;  /* 0x0000000a0f6a723e */ /* 0x000fe200048070ff */
[----:B------:R-:W-:Y:S01]  /*6e20*/  FFMA R28, R41, R67, R28 ;  /* 0x00000043291c7223 */ /* 0x000fe2000000001c */
[----:B------:R-:W-:Y:S01]  /*6e30*/  F2FP.SATFINITE.E4M3.F32.PACK_AB_MERGE_C R107, R19, R14, RZ ;  /* 0x0000000e136b723e */ /* 0x000fe200048070ff */
[C---:B------:R-:W-:Y:S01]  /*6e40*/  FFMA R29, R41.reuse, R40, R29 ;  /* 0x00000028291d7223 */ /* 0x040fe2000000001d */
[C---:B------:R-:W-:Y:S01]  /*6e50*/  FFMA R30, R41.reuse, R69, R30 ;  /* 0x00000045291e7223 */ /* 0x040fe2000000001e */
[----:B------:R-:W-:Y:S01]  /*6e60*/  FFMA R35, R41, R42, R35 ;  /* 0x0000002a29237223 */ /* 0x000fe20000000023 */
[----:B------:R-:W-:Y:S02]  /*6e70*/  F2FP.SATFINITE.E4M3.F32.PACK_AB_MERGE_C R106, R9, R8, R106 ;  /* 0x00000008096a723e */ /* 0x000fe4000480706a */
[----:B------:R-:W-:Y:S02]  /*6e80*/  F2FP.SATFINITE.E4M3.F32.PACK_AB_MERGE_C R107, R13, R12, R107 ;  /* 0x0000000c0d6b723e */ /* 0x000fe4000480706b */
[----:B------:R-:W-:Y:S02]  /*6e90*/  F2FP.SATFINITE.E4M3.F32.PACK_AB_MERGE_C R108, R23, R18, RZ ;  /* 0x00000012176c723e */ /* 0x000fe400048070ff */
[----:B------:R-:W-:Y:S01]  /*6ea0*/  F2FP.SATFINITE.E4M3.F32.PACK_AB_MERGE_C R109, R27, R22, RZ ;  /* 0x000000161b6d723e */ /* 0x000fe200048070ff */
[----:B------:R1:W-:Y:S01]  /*6eb0*/  STS.128 [R84+UR44+0x4200], R104 ;  /* 0x0042006854007988 */ /* 0x0003e20008000c2c */
[----:B------:R-:W-:Y:S02]  /*6ec0*/  F2FP.SATFINITE.E4M3.F32.PACK_AB_MERGE_C R113, R31, R26, RZ ;  /* 0x0000001a1f71723e */ /* 0x000fe400048070ff */
[----:B------:R-:W-:Y:S02]  /*6ed0*/  F2FP.SATFINITE.E4M3.F32.PACK_AB_MERGE_C R114, R35, R30, RZ ;  /* 0x0000001e2372723e */ /* 0x000fe400048070ff */
[----:B------:R-:W-:Y:S02]  /*6ee0*/  F2FP.SATFINITE.E4M3.F32.PACK_AB_MERGE_C R108, R17, R16, R108 ;  /* 0x00000010116c723e */ /* 0x000fe4000480706c */
[----:B------:R-:W-:Y:S02]  /*6ef0*/  F2FP.SATFINITE.E4M3.F32.PACK_AB_MERGE_C R109, R21, R20, R109 ;  /* 0x00000014156d723e */ /* 0x000fe4000480706d */
[----:B------:R-:W-:Y:S02]  /*6f00*/  F2FP.SATFINITE.E4M3.F32.PACK_AB_MERGE_C R110, R25, R24, R113 ;  /* 0x00000018196e723e */ /* 0x000fe40004807071 */
[----:B------:R-:W-:Y:S02]  /*6f10*/  F2FP.SATFINITE.E4M3.F32.PACK_AB_MERGE_C R111, R29, R28, R114 ;  /* 0x0000001c1d6f723e */ /* 0x000fe40004807072 */
[----:B------:R-:W-:Y:S02]  /*6f20*/  LEA R112, R93, UR44, 0x3 ;  /* 0x0000002c5d707c11 */ /* 0x000fe4000f8e18ff */
[----:B------:R-:W-:Y:S01]  /*6f30*/  @P6 SHF.L.U32 R113, R91, 0x1f, RZ ;  /* 0x0000001f5b716819 */ /* 0x000fe200000006ff */
[----:B------:R1:W-:Y:S01]  /*6f40*/  STS.128 [R99+0x4210], R108 ;  /* 0x0042106c63007388 */ /* 0x0003e20000000c00 */
[----:B------:R-:W-:Y:S01]  /*6f50*/  @!PT LDS RZ, [RZ] ;  /* 0x00000000fffff984 */ /* 0x000fe20000000800 */
[----:B------:R-:W-:Y:S01]  /*6f60*/  @!PT LDS RZ, [RZ] ;  /* 0x00000000fffff984 */ /* 0x000fe20000000800 */
[----:B------:R-:W-:Y:S01]  /*6f70*/  @!PT LDS RZ, [RZ] ;  /* 0x00000000fffff984 */ /* 0x000fe20000000800 */
[----:B------:R-:W-:Y:S01]  /*6f80*/  @!PT LDS RZ, [RZ] ;  /* 0x00000000fffff984 */ /* 0x000fe20000000800 */
[----:B------:R2:W-:Y:S07]  /*6f90*/  MEMBAR.ALL.CTA ;  /* 0x0000000000007992 */ /* 0x0005ee0000008000 */
[----:B--2---:R-:W2:Y:S02]  /*6fa0*/  FENCE.VIEW.ASYNC.S ;  /* 0x00000000000073c6 */ /* 0x004ea40000000000 */
[----:B--2---:R-:W-:Y:S06]  /*6fb0*/  BAR.SYNC.DEFER_BLOCKING 0x1, 0x80 ;  /* 0x0042000000007b1d */ /* 0x004fec0000010000 */
[----:B------:R-:W-:Y:S05]  /*6fc0*/  @P0 BRA `(.L_x_107) ;  /* 0x0000000000280947 */ /* 0x000fea0003800000 */
[----:B------:R-:W-:Y:S01]  /*6fd0*/  UIADD3 UR4, UPT, UPT, UR44, 0x4200, URZ ;  /* 0x000042002c047890 */ /* 0x000fe2000fffe0ff */
[----:B------:R-:W-:Y:S05]  /*6fe0*/  UMOV UR51, UR36 ;  /* 0x0000002400337c82 */ /* 0x000fea0008000000 */
[----:B------:R-:W-:Y:S01]  /*6ff0*/  MOV R96, UR4 ;  /* 0x0000000400607c02 */ /* 0x000fe20008000f00 */
[----:B------:R-:W-:Y:S03]  /*7000*/  UIADD3 UR4, UP0, UPT, UR62, 0x680, URZ ;  /* 0x000006803e047890 */ /* 0x000fe6000ff1e0ff */
[----:B------:R-:W-:Y:S01]  /*7010*/  R2UR UR48, R96 ;  /* 0x00000000603072ca */ /* 0x000fe200000e0000 */
[----:B------:R-:W-:Y:S11]  /*7020*/  UIADD3.X UR5, UPT, UPT, URZ, UR63, URZ, UP0, !UPT ;  /* 0x0000003fff057290 */ /* 0x000ff600087fe4ff */
[----:B------:R-:W-:Y:S01]  /*7030*/  @!UPT UIADD3 URZ, UPT, UPT, URZ, URZ, URZ ;  /* 0x000000fffffff290 */ /* 0x000fe2000fffe0ff */
[----:B------:R2:W-:Y:S01]  /*7040*/  UTMASTG.3D [UR48], [UR4] ;  /* 0x00000030040073b5 */ /* 0x0005e20008010000 */
[----:B------:R0:W-:Y:S01]  /*7050*/  UTMACMDFLUSH ;  /* 0x00000000000079b7 */ /* 0x0001e20000000000 */
[----:B--2---:R-:W-:Y:S04]  /*7060*/  DEPBAR.LE SB0, 0x1 ;  /* 0x000080400000791a */ /* 0x004fe80000000000 */
.L_x_107:
[----:B------:R-:W-:Y:S05]  /*7070*/  BSYNC.RECONVERGENT B0 ;  /* 0x0000000000007941 */ /* 0x000fea0003800200 */
.L_x_106:
[----:B------:R-:W-:Y:S06]  /*7080*/  BAR.SYNC.DEFER_BLOCKING 0x1, 0x80 ;  /* 0x0042000000007b1d */ /* 0x000fec0000010000 */
[----:B------:R-:W2:Y:S01]  /*7090*/  @P6 SYNCS.PHASECHK.TRANS64.TRYWAIT P0, [R112+URZ+0x50], R113 ;  /* 0x00005071700065a7 */ /* 0x000ea200080011ff */
[----:B------:R-:W-:Y:S01]  /*70a0*/  BSSY B1, `(.L_x_108) ;  /* 0x0000020000017945 */ /* 0x000fe20003800000 */
[----:B--2---:R-:W-:Y:S03]  /*70b0*/  @P6 SEL R100, RZ, 0x1, !P0 ;  /* 0x00000001ff646807 */ /* 0x004fe60004000000 */
[----:B------:R-:W-:Y:S05]  /*70c0*/  @!P6 BRA `(.L_x_109) ;  /* 0x000000000074e947 */ /* 0x000fea0003800000 */
[----:B------:R-:W-:Y:S01]  /*70d0*/  ISETP.NE.AND P1, PT, R101, RZ, PT ;  /* 0x000000ff6500720c */ /* 0x000fe20003f25270 */
[----:B------:R-:W2:Y:S01]  /*70e0*/  S2R R0, SR_CgaCtaId ;  /* 0x0000000000007919 */ /* 0x000ea20000008800 */
[----:B------:R-:W-:Y:S01]  /*70f0*/  ISETP.NE.AND P0, PT, R100, RZ, PT ;  /* 0x000000ff6400720c */ /* 0x000fe20003f05270 */
[----:B------:R-:W-:Y:S10]  /*7100*/  BSSY B0, `(.L_x_110) ;  /* 0x0000008000007945 */ /* 0x000ff40003800000 */
[----:B------:R-:W-:Y:S05]  /*7110*/  @P1 IMAD R2, R93, 0x1000, R84 ;  /* 0x000010005d021824 */ /* 0x000fea00078e0254 */
[----:B------:R-:W-:Y:S05]  /*7120*/  @P1 IADD3 R4, PT, PT, R2, UR44, RZ ;  /* 0x0000002c02041c10 */ /* 0x000fea000fffe0ff */
[----:B------:R-:W-:Y:S01]  /*7130*/  @P1 IMAD.IADD R4, R4, 0x1, R103 ;  /* 0x0000000104041824 */ /* 0x000fe200078e0267 */
[----:B------:R-:W-:Y:S06]  /*7140*/  @P0 BRA `(.L_x_111) ;  /* 0x00000000000c0947 */ /* 0x000fec0003800000 */
[----:B------:R-:W-:Y:S04]  /*7150*/  SHF.L.U32 R3, R91, 0x1f, RZ ;  /* 0x0000001f5b037819 */ /* 0x000fe800000006ff */
[----:B------:R-:W3:Y:S02]  /*7160*/  SYNCS.PHASECHK.TRANS64.TRYWAIT P0, [R112+URZ+0x50], R3 ;  /* 0x00005003700075a7 */ /* 0x000ee400080011ff */
[----:B---3--:R-:W-:Y:S05]  /*7170*/  @!P0 BRA `(.L_x_112) ;  /* 0x0000003000dc8947 */ /* 0x008fea0003800000 */
.L_x_111:
[----:B------:R-:W-:Y:S05]  /*7180*/  BSYNC B0 ;  /* 0x0000000000007941 */ /* 0x000fea0003800000 */
.L_x_110:
[----:B------:R-:W-:Y:S01]  /*7190*/  ISETP.NE.AND P0, PT, R101, RZ, PT ;  /* 0x000000ff6500720c */ /* 0x000fe20003f05270 */
[----:B---3--:R-:W-:Y:S02]  /*71a0*/  VIADD R3, R112, 0x70 ;  /* 0x0000007070037836 */ /* 0x008fe40000000000 */
[----:B------:R-:W-:Y:S03]  /*71b0*/  VIADD R93, R93, 0x1 ;  /* 0x000000015d5d7836 */ /* 0x000fe60000000000 */
[----:B--2---:R-:W-:Y:S07]  /*71c0*/  PRMT R0, R0, 0x654, R3 ;  /* 0x0000065400007816 */ /* 0x004fee0000000003 */
[----:B------:R2:W3:Y:S04]  /*71d0*/  @P0 LDS.128 R72, [R2+UR44+0x200] ;  /* 0x0002002c02480984 */ /* 0x0004e80008000c00 */
[----:B------:R2:W4:Y:S01]  /*71e0*/  @P0 LDS.128 R76, [R4+0x210] ;  /* 0x00021000044c0984 */ /* 0x0005220000000c00 */
        /* <DEDUP_REMOVED lines=10> */
[----:B--23--:R-:W-:Y:S02]  /*7290*/  LOP3.LUT R91, R91, R0, RZ, 0x3c, !PT ;  /* 0x000000005b5b7212 */ /* 0x00cfe400078e3cff */
.L_x_109:
[----:B------:R-:W-:Y:S05]  /*72a0*/  BSYNC B1 ;  /* 0x0000000000017941 */ /* 0x000fea0003800000 */
.L_x_108:
[----:B------:R-:W-:Y:S05]  /*72b0*/  VIADD R3, R39, 0x40 ;  /* 0x0000004027037836 */ /* 0x000fea0000000000 */
[----:B------:R-:W-:Y:S04]  /*72c0*/  SHF.R.U32.HI R3, RZ, 0x15, R3 ;  /* 0x00000015ff037819 */ /* 0x000fe80000011603 */
[----:B------:R-:W-:Y:S11]  /*72d0*/  LOP3.LUT P0, RZ, R3, 0x3, R86, 0x48, !PT ;  /* 0x0000000303ff7812 */ /* 0x000ff60007804856 */
[----:B------:R-:W-:Y:S02]  /*72e0*/  @!UPT UIADD3 URZ, UPT, UPT, URZ, URZ, URZ ;  /* 0x000000fffffff290 */ /* 0x000fe4000fffe0ff */
[----:B------:R-:W-:Y:S05]  /*72f0*/  @!P0 BRA `(.L_x_113) ;  /* 0x0000000000408947 */ /* 0x000fea0003800000 */
[----:B------:R-:W2:Y:S01]  /*7300*/  LDCU.64 UR8, c[0x4][0x78] ;  /* 0x01000f00ff0877ac */ /* 0x000ea20008000a00 */
[----:B------:R-:W-:Y:S01]  /*7310*/  MOV R3, 0x0 ;  /* 0x0000000000037802 */ /* 0x000fe20000000f00 */
[----:B------:R-:W-:Y:S02]  /*7320*/  HFMA2 R12, -RZ, RZ, 0, 5.9604644775390625e-08 ;  /* 0x00000001ff0c7431 */ /* 0x000fe400000001ff */
[----:B------:R-:W-:Y:S02]  /*7330*/  IMAD.MOV.U32 R8, RZ, RZ, 0x192 ;  /* 0x00000192ff087424 */ /* 0x000fe400078e00ff */
[----:B------:R-:W-:Y:S01]  /*7340*/  IMAD.MOV.U32 R13, RZ, RZ, RZ ;  /* 0x000000ffff0d7224 */ /* 0x000fe200078e00ff */
[----:B------:R-:W3:Y:S01]  /*7350*/  LDCU.64 UR6, c[0x4][0x80] ;  /* 0x01001000ff0677ac */ /* 0x000ee20008000a00 */
[----:B------:R-:W1:Y:S01]  /*7360*/  LDC.64 R2, c[0x4][R3] ;  /* 0x0100000003027b82 */ /* 0x000e620000000a00 */
[----:B------:R-:W5:Y:S01]  /*7370*/  LDCU.64 UR4, c[0x4][0x18] ;  /* 0x01000300ff0477ac */ /* 0x000f620008000a00 */
[----:B--2---:R-:W-:Y:S01]  /*7380*/  MOV R5, UR9 ;  /* 0x0000000900057c02 */ /* 0x004fe20008000f00 */
[----:B------:R-:W-:Y:S01]  /*7390*/  IMAD.U32 R4, RZ, RZ, UR8 ;  /* 0x00000008ff047e24 */ /* 0x000fe2000f8e00ff */
[----:B---3--:R-:W-:Y:S01]  /*73a0*/  MOV R7, UR7 ;  /* 0x0000000700077c02 */ /* 0x008fe20008000f00 */
[----:B------:R-:W-:Y:S01]  /*73b0*/  IMAD.U32 R6, RZ, RZ, UR6 ;  /* 0x00000006ff067e24 */ /* 0x000fe2000f8e00ff */
[----:B-----5:R-:W-:Y:S01]  /*73c0*/  MOV R11, UR5 ;  /* 0x00000005000b7c02 */ /* 0x020fe20008000f00 */
[----:B------:R-:W-:Y:S02]  /*73d0*/  IMAD.U32 R10, RZ, RZ, UR4 ;  /* 0x00000004ff0a7e24 */ /* 0x000fe4000f8e00ff */
[----:B------:R-:W-:Y:S07]  /*73e0*/  LEPC R20, `(.L_x_113) ;  /* 0x000000001014794e */ /* 0x000fee0000000000 */
[----:B-1--4-:R-:W-:Y:S05]  /*73f0*/  CALL.ABS.NOINC R2 ;  /* 0x0000000002007343 */ /* 0x012fea0003c00000 */
.L_x_113:
        /* <DEDUP_REMOVED lines=14> */
[----:B------:R-:W-:Y:S01]  /*74e0*/  F2FP.F16.E4M3.UNPACK_B R54, R75 ;  /* 0x0000004bff36723e */ /* 0x000fe200020006ff */
[----:B------:R-:W-:Y:S01]  /*74f0*/  LDTM.16dp32bit_t0_t15.x32 R4, tmem[UR4+0x40] ;  /* 0x00004004000479ee */ /* 0x000fe20008a80000 */
[----:B------:R-:W2:Y:S01]  /*7500*/  LDTM.16dp32bit_t16_t31.x32 R4, tmem[UR4+0x60] ;  /* 0x00006004000479ee */ /* 0x000ea20008aa0000 */
[----:B------:R-:W-:Y:S01]  /*7510*/  HADD2.F32 R46, -RZ, R46.H1_H1 ;  /* 0x3000002eff2e7230 */ /* 0x000fe20000004100 */
[----:B----4-:R-:W-:Y:S01]  /*7520*/  F2FP.F16.E4M3.UNPACK_B R58, R76 ;  /* 0x0000004cff3a723e */ /* 0x010fe200020006ff */
[--C-:B------:R-:W-:Y:S01]  /*7530*/  HADD2.F32 R49, -RZ, R50.reuse.H0_H0 ;  /* 0x20000032ff317230 */ /* 0x100fe20000004100 */
[----:B------:R-:W-:Y:S01]  /*7540*/  F2FP.F16.E4M3.UNPACK_B R62, R77 ;  /* 0x0000004dff3e723e */ /* 0x000fe200020006ff */
[----:B------:R-:W-:Y:S01]  /*7550*/  HADD2.F32 R50, -RZ, R50.H1_H1 ;  /* 0x30000032ff327230 */ /* 0x000fe20000004100 */
[----:B------:R-:W-:Y:S01]  /*7560*/  F2FP.F16.E4M3.UNPACK_B R66, R78 ;  /* 0x0000004eff42723e */ /* 0x000fe200020006ff */
[--C-:B------:R-:W-:Y:S01]  /*7570*/  HADD2.F32 R53, -RZ, R54.reuse.H0_H0 ;  /* 0x20000036ff357230 */ /* 0x100fe20000004100 */
[----:B------:R-:W-:Y:S01]  /*7580*/  F2FP.F16.E4M3.UNPACK_B R70, R79 ;  /* 0x0000004fff46723e */ /* 0x000fe200020006ff */
[----:B------:R-:W-:Y:S01]  /*7590*/  HADD2.F32 R54, -RZ, R54.H1_H1 ;  /* 0x30000036ff367230 */ /* 0x000fe20000004100 */
[----:B------:R-:W-:Y:S01]  /*75a0*/  F2FP.F16.E4M3.UNPACK_B R56, R75.H1 ;  /* 0x0000004bff38723e */ /* 0x000fe200030006ff */
[--C-:B------:R-:W-:Y:S01]  /*75b0*/  HADD2.F32 R57, -RZ, R58.reuse.H0_H0 ;  /* 0x2000003aff397230 */ /* 0x100fe20000004100 */
[----:B------:R-:W-:Y:S01]  /*75c0*/  F2FP.F16.E4M3.UNPACK_B R60, R76.H1 ;  /* 0x0000004cff3c723e */ /* 0x000fe200030006ff */
[----:B------:R-:W-:Y:S01]  /*75d0*/  HADD2.F32 R58, -RZ, R58.H1_H1 ;  /* 0x3000003aff3a7230 */ /* 0x000fe20000004100 */
[----:B------:R-:W-:Y:S01]  /*75e0*/  F2FP.F16.E4M3.UNPACK_B R64, R77.H1 ;  /* 0x0000004dff40723e */ /* 0x000fe200030006ff */
[--C-:B------:R-:W-:Y:S01]  /*75f0*/  HADD2.F32 R61, -RZ, R62.reuse.H0_H0 ;  /* 0x2000003eff3d7230 */ /* 0x100fe20000004100 */
[----:B------:R-:W-:Y:S01]  /*7600*/  F2FP.F16.E4M3.UNPACK_B R68, R78.H1 ;  /* 0x0000004eff44723e */ /* 0x000fe200030006ff */
[----:B------:R-:W-:Y:S01]  /*7610*/  HADD2.F32 R62, -RZ, R62.H1_H1 ;  /* 0x3000003eff3e7230 */ /* 0x000fe20000004100 */
[----:B------:R-:W-:Y:S01]  /*7620*/  ISETP.NE.AND P0, PT, R97, RZ, PT ;  /* 0x000000ff6100720c */ /* 0x000fe20003f05270 */
[--C-:B------:R-:W-:Y:S01]  /*7630*/  HADD2.F32 R65, -RZ, R66.reuse.H0_H0 ;  /* 0x20000042ff417230 */ /* 0x100fe20000004100 */
[----:B------:R-:W-:Y:S01]  /*7640*/  ISETP.NE.AND P6, PT, R102, RZ, PT ;  /* 0x000000ff6600720c */ /* 0x000fe20003fc5270 */
[----:B------:R-:W-:Y:S02]  /*7650*/  HADD2.F32 R66, -RZ, R66.H1_H1 ;  /* 0x30000042ff427230 */ /* 0x000fe40000004100 */
[--C-:B------:R-:W-:Y:S02]  /*7660*/  HADD2.F32 R69, -RZ, R70.reuse.H0_H0 ;  /* 0x20000046ff457230 */ /* 0x100fe40000004100 */
[C---:B--2---:R-:W-:Y:S01]  /*7670*/  FMUL R0, R38.reuse, R4 ;  /* 0x0000000426007220 */ /* 0x044fe20000400000 */
[C---:B------:R-:W-:Y:S01]  /*7680*/  FMUL R2, R38.reuse, R5 ;  /* 0x0000000526027220 */ /* 0x040fe20000400000 */
[C---:B------:R-:W-:Y:S01]  /*7690*/  FMUL R4, R38.reuse, R8 ;  /* 0x0000000826047220 */ /* 0x040fe20000400000 */
[C---:B------:R-:W-:Y:S01]  /*76a0*/  FMUL R5, R38.reuse, R9 ;  /* 0x0000000926057220 */ /* 0x040fe20000400000 */
[C---:B------:R-:W-:Y:S01]  /*76b0*/  FFMA R0, R41.reuse, R40, R0 ;  /* 0x0000002829007223 */ /* 0x040fe20000000000 */
[C---:B------:R-:W-:Y:S01]  /*76c0*/  FFMA R2, R41.reuse, R43, R2 ;  /* 0x0000002b29027223 */ /* 0x040fe20000000002 */
        /* <DEDUP_REMOVED lines=10> */
[----:B------:R-:W-:Y:S02]  /*7770*/  HADD2.F32 R70, -RZ, R70.H1_H1 ;  /* 0x30000046ff467230 */ /* 0x000fe40000004100 */
[C---:B------:R-:W-:Y:S01]  /*7780*/  FMUL R28, R38.reuse, R32 ;  /* 0x00000020261c7220 */ /* 0x040fe20000400000 */
[C---:B------:R-:W-:Y:S01]  /*7790*/  FMUL R29, R38.reuse, R33 ;  /* 0x00000021261d7220 */ /* 0x040fe20000400000 */
[C---:B------:R-:W-:Y:S01]  /*77a0*/  FMUL R3, R38.reuse, R6 ;  /* 0x0000000626037220 */ /* 0x040fe20000400000 */
[C---:B------:R-:W-:Y:S01]  /*77b0*/  FMUL R7, R38.reuse, R7 ;  /* 0x0000000726077220 */ /* 0x040fe20000400000 */
[--C-:B------:R-:W-:Y:S02]  /*77c0*/  HADD2.F32 R47, -RZ, R48.reuse.H0_H0 ;  /* 0x20000030ff2f7230 */ /* 0x100fe40000004100 */
[C---:B------:R-:W-:Y:S01]  /*77d0*/  FMUL R6, R38.reuse, R10 ;  /* 0x0000000a26067220 */ /* 0x040fe20000400000 */
[C---:B------:R-:W-:Y:S01]  /*77e0*/  FFMA R3, R41.reuse, R42, R3 ;  /* 0x0000002a29037223 */ /* 0x040fe20000000003 */
[----:B------:R-:W-:Y:S02]  /*77f0*/  HADD2.F32 R48, -RZ, R48.H1_H1 ;  /* 0x30000030ff307230 */ /* 0x000fe40000004100 */
[C---:B------:R-:W-:Y:S01]  /*7800*/  FFMA R7, R41.reuse, R44, R7 ;  /* 0x0000002c29077223 */ /* 0x040fe20000000007 */
[C---:B------:R-:W-:Y:S01]  /*7810*/  FFMA R4, R41.reuse, R45, R4 ;  /* 0x0000002d29047223 */ /* 0x040fe20000000004 */
[C---:B------:R-:W-:Y:S01]  /*7820*/  FFMA R5, R41.reuse, R46, R5 ;  /* 0x0000002e29057223 */ /* 0x040fe20000000005 */
[----:B------:R-:W-:Y:S01]  /*7830*/  FFMA R6, R41, R47, R6 ;  /* 0x0000002f29067223 */ /* 0x000fe20000000006 */
[----:B------:R-:W-:Y:S01]  /*7840*/  FMUL R11, R38, R11 ;  /* 0x0000000b260b7220 */ /* 0x000fe20000400000 */
[----:B------:R-:W-:Y:S01]  /*7850*/  F2FP.F16.E4M3.UNPACK_B R40, R79.H1 ;  /* 0x0000004fff28723e */ /* 0x000fe200030006ff */
[--C-:B------:R-:W-:Y:S01]  /*7860*/  HADD2.F32 R51, -RZ, R52.reuse.H0_H0 ;  /* 0x20000034ff337230 */ /* 0x100fe20000004100 */
[----:B-1----:R-:W-:Y:S01]  /*7870*/  F2FP.SATFINITE.E4M3.F32.PACK_AB_MERGE_C R105, R7, R3, RZ ;  /* 0x000000030769723e */ /* 0x002fe200048070ff */
[C---:B------:R-:W-:Y:S01]  /*7880*/  FFMA R11, R41.reuse, R48, R11 ;  /* 0x00000030290b7223 */ /* 0x040fe2000000000b */
[C---:B------:R-:W-:Y:S01]  /*7890*/  FFMA R8, R41.reuse, R49, R8 ;  /* 0x0000003129087223 */ /* 0x040fe20000000008 */
[----:B------:R-:W-:Y:S01]  /*78a0*/  FFMA R9, R41, R50, R9 ;  /* 0x0000003229097223 */ /* 0x000fe20000000009 */
[----:B------:R-:W-:Y:S01]  /*78b0*/  F2FP.SATFINITE.E4M3.F32.PACK_AB_MERGE_C R104, R2, R0, R105 ;  /* 0x000000000268723e */ /* 0x000fe20004807069 */
[----:B------:R-:W-:Y:S01]  /*78c0*/  HADD2.F32 R52, -RZ, R52.H1_H1 ;  /* 0x30000034ff347230 */ /* 0x000fe20000004100 */
[----:B------:R-:W-:Y:S01]  /*78d0*/  F2FP.SATFINITE.E4M3.F32.PACK_AB_MERGE_C R106, R11, R6, RZ ;  /* 0x000000060b6a723e */ /* 0x000fe200048070ff */
[C---:B------:R-:W-:Y:S01]  /*78e0*/  FMUL R10, R38.reuse, R14 ;  /* 0x0000000e260a7220 */ /* 0x040fe20000400000 */
[C---:B------:R-:W-:Y:S01]  /*78f0*/  FMUL R15, R38.reuse, R15 ;  /* 0x0000000f260f7220 */ /* 0x040fe20000400000 */
[--C-:B------:R-:W-:Y:S01]  /*7900*/  HADD2.F32 R55, -RZ, R56.reuse.H0_H0 ;  /* 0x20000038ff377230 */ /* 0x100fe20000004100 */
[----:B------:R-:W-:Y:S01]  /*7910*/  F2FP.SATFINITE.E4M3.F32.PACK_AB_MERGE_C R105, R5, R4, R106 ;  /* 0x000000040569723e */ /* 0x000fe2000480706a */
[C---:B------:R-:W-:Y:S01]  /*7920*/  FFMA R10, R41.reuse, R51, R10 ;  /* 0x00000033290a7223 */ /* 0x040fe2000000000a */
[C---:B------:R-:W-:Y:S01]  /*7930*/  FFMA R15, R41.reuse, R52, R15 ;  /* 0x00000034290f7223 */ /* 0x040fe2000000000f */
[C---:B------:R-:W-:Y:S01]  /*7940*/  FFMA R12, R41.reuse, R53, R12 ;  /* 0x00000035290c7223 */ /* 0x040fe2000000000c */
[C---:B------:R-:W-:Y:S01]  /*7950*/  FFMA R13, R41.reuse, R54, R13 ;  /* 0x00000036290d7223 */ /* 0x040fe2000000000d */
[----:B------:R-:W-:Y:S02]  /*7960*/  HADD2.F32 R56, -RZ, R56.H1_H1 ;  /* 0x30000038ff387230 */ /* 0x000fe40000004100 */
[C---:B------:R-:W-:Y:S01]  /*7970*/  FMUL R14, R38.reuse, R18 ;  /* 0x00000012260e7220 */ /* 0x040fe20000400000 */
[C---:B------:R-:W-:Y:S01]  /*7980*/  FMUL R19, R38.reuse, R19 ;  /* 0x0000001326137220 */ /* 0x040fe20000400000 */
[--C-:B------:R-:W-:Y:S02]  /*7990*/  HADD2.F32 R59, -RZ, R60.reuse.H0_H0 ;  /* 0x2000003cff3b7230 */ /* 0x100fe40000004100 */
[C---:B------:R-:W-:Y:S01]  /*79a0*/  FMUL R18, R38.reuse, R22 ;  /* 0x0000001626127220 */ /* 0x040fe20000400000 */
[C---:B------:R-:W-:Y:S01]  /*79b0*/  FFMA R14, R41.reuse, R55, R14 ;  /* 0x00000037290e7223 */ /* 0x040fe2000000000e */
[----:B------:R-:W-:Y:S02]  /*79c0*/  HADD2.F32 R60, -RZ, R60.H1_H1 ;  /* 0x3000003cff3c7230 */ /* 0x000fe40000004100 */
        /* <DEDUP_REMOVED lines=8> */
[C---:B------:R-:W-:Y:S01]  /*7a50*/  FFMA R23, R41.reuse, R60, R23 ;  /* 0x0000003c29177223 */ /* 0x040fe20000000017 */
[C---:B------:R-:W-:Y:S01]  /*7a60*/  FMUL R27, R38.reuse, R27 ;  /* 0x0000001b261b7220 */ /* 0x040fe20000400000 */
[C---:B------:R-:W-:Y:S01]  /*7a70*/  FFMA R20, R41.reuse, R61, R20 ;  /* 0x0000003d29147223 */ /* 0x040fe20000000014 */
[C---:B------:R-:W-:Y:S01]  /*7a80*/  FFMA R21, R41.reuse, R62, R21 ;  /* 0x0000003e29157223 */ /* 0x040fe20000000015 */
[--C-:B------:R-:W-:Y:S02]  /*7a90*/  HADD2.F32 R67, -RZ, R68.reuse.H0_H0 ;  /* 0x20000044ff437230 */ /* 0x100fe40000004100 */
[----:B------:R-:W-:Y:S01]  /*7aa0*/  FFMA R22, R41, R63, R22 ;  /* 0x0000003f29167223 */ /* 0x000fe20000000016 */
[----:B------:R-:W-:Y:S02]  /*7ab0*/  HADD2.F32 R68, -RZ, R68.H1_H1 ;  /* 0x30000044ff447230 */ /* 0x000fe40000004100 */
[C---:B------:R-:W-:Y:S01]  /*7ac0*/  FMUL R26, R38.reuse, R30 ;  /* 0x0000001e261a7220 */ /* 0x040fe20000400000 */
[----:B------:R-:W-:Y:S01]  /*7ad0*/  F2FP.SATFINITE.E4M3.F32.PACK_AB_MERGE_C R107, R15, R10, RZ ;  /* 0x0000000a0f6b723e */ /* 0x000fe200048070ff */
        /* <DEDUP_REMOVED lines=8> */
[----:B------:R-:W-:Y:S01]  /*7b60*/  F2FP.SATFINITE.E4M3.F32.PACK_AB_MERGE_C R106, R9, R8, R107 ;  /* 0x00000008096a723e */ /* 0x000fe2000480706b */
[----:B------:R-:W-:Y:S01]  /*7b70*/  FFMA R31, R41, R68, R31 ;  /* 0x00000044291f7223 */ /* 0x000fe2000000001f */
[----:B------:R-:W-:Y:S01]  /*7b80*/  FMUL R35, R38, R35 ;  /* 0x0000002326237220 */ /* 0x000fe20000400000 */
[----:B------:R-:W-:Y:S01]  /*7b90*/  F2FP.SATFINITE.E4M3.F32.PACK_AB_MERGE_C R107, R19, R14, RZ ;  /* 0x0000000e136b723e */ /* 0x000fe200048070ff */
[C---:B------:R-:W-:Y:S01]  /*7ba0*/  FFMA R28, R41.reuse, R69, R28 ;  /* 0x00000045291c7223 */ /* 0x040fe2000000001c */
[C---:B------:R-:W-:Y:S01]  /*7bb0*/  FFMA R29, R41.reuse, R70, R29 ;  /* 0x00000046291d7223 */ /* 0x040fe2000000001d */
[C---:B------:R-:W-:Y:S01]  /*7bc0*/  FFMA R30, R41.reuse, R43, R30 ;  /* 0x0000002b291e7223 */ /* 0x040fe2000000001e */
[----:B------:R-:W-:Y:S01]  /*7bd0*/  FFMA R35, R41, R40, R35 ;  /* 0x0000002829237223 */ /* 0x000fe20000000023 */
        /* <DEDUP_REMOVED lines=21> */
[----:B------:R-:W-:Y:S02]  /*7d30*/  UIADD3 UR4, UP0, UPT, UR62, 0x680, URZ ;  /* 0x000006803e047890 */ /* 0x000fe4000ff1e0ff */
[----:B------:R-:W-:Y:S02]  /*7d40*/  UIADD3 UR9, UPT, UPT, UR49, 0x40, URZ ;  /* 0x0000004031097890 */ /* 0x000fe4000fffe0ff */
[----:B------:R-:W-:Y:S02]  /*7d50*/  UIADD3 UR8, UPT, UPT, UR44, 0x5200, URZ ;  /* 0x000052002c087890 */ /* 0x000fe4000fffe0ff */
[----:B------:R-:W-:Y:S01]  /*7d60*/  UIADD3.X UR5, UPT, UPT, URZ, UR63, URZ, UP0, !UPT ;  /* 0x0000003fff057290 */ /* 0x000fe200087fe4ff */
[----:B------:R-:W-:Y:S01]  /*7d70*/  UMOV UR10, UR50 ;  /* 0x00000032000a7c82 */ /* 0x000fe20008000000 */
[----:B------:R-:W-:Y:S07]  /*7d80*/  UMOV UR11, UR36 ;  /* 0x00000024000b7c82 */ /* 0x000fee0008000000 */
[----:B------:R2:W-:Y:S01]  /*7d90*/  UTMASTG.3D [UR8], [UR4] ;  /* 0x00000008040073b5 */ /* 0x0005e20008010000 */
[----:B------:R0:W-:Y:S01]  /*7da0*/  UTMACMDFLUSH ;  /* 0x00000000000079b7 */ /* 0x0001e20000000000 */
[----:B--2---:R-:W-:Y:S04]  /*7db0*/  DEPBAR.LE SB0, 0x1 ;  /* 0x000080400000791a */ /* 0x004fe80000000000 */
.L_x_115:
[----:B------:R-:W-:Y:S05]  /*7dc0*/  BSYNC.RECONVERGENT B0 ;  /* 0x0000000000007941 */ /* 0x000fea0003800200 */
.L_x_114:
        /* <DEDUP_REMOVED lines=16> */
.L_x_119:
[----:B------:R-:W-:Y:S05]  /*7ed0*/  BSYNC B0 ;  /* 0x0000000000007941 */ /* 0x000fea0003800000 */
.L_x_118:
        /* <DEDUP_REMOVED lines=17> */
.L_x_117:
[----:B------:R-:W-:Y:S05]  /*7ff0*/  BSYNC B1 ;  /* 0x0000000000017941 */ /* 0x000fea0003800000 */
.L_x_116:
        /* <DEDUP_REMOVED lines=21> */
.L_x_121:
        /* <DEDUP_REMOVED lines=18> */
[----:B------:R-:W-:Y:S01]  /*8270*/  ISETP.NE.AND P6, PT, R102, RZ, PT ;  /* 0x000000ff6600720c */ /* 0x000fe20003fc5270 */
[--C-:B------:R-:W-:Y:S01]  /*8280*/  HADD2.F32 R49, -RZ, R50.reuse.H0_H0 ;  /* 0x20000032ff317230 */ /* 0x100fe20000004100 */
[----:B----4-:R-:W-:Y:S01]  /*8290*/  F2FP.F16.E4M3.UNPACK_B R58, R76 ;  /* 0x0000004cff3a723e */ /* 0x010fe200020006ff */
[----:B------:R-:W-:Y:S01]  /*82a0*/  HADD2.F32 R50, -RZ, R50.H1_H1 ;  /* 0x30000032ff327230 */ /* 0x000fe20000004100 */
[----:B------:R-:W-:Y:S01]  /*82b0*/  F2FP.F16.E4M3.UNPACK_B R62, R77 ;  /* 0x0000004dff3e723e */ /* 0x000fe200020006ff */
[--C-:B------:R-:W-:Y:S01]  /*82c0*/  HADD2.F32 R53, -RZ, R54.reuse.H0_H0 ;  /* 0x20000036ff357230 */ /* 0x100fe20000004100 */
[----:B------:R-:W-:Y:S01]  /*82d0*/  F2FP.F16.E4M3.UNPACK_B R66, R78 ;  /* 0x0000004eff42723e */ /* 0x000fe200020006ff */
[----:B------:R-:W-:Y:S01]  /*82e0*/  HADD2.F32 R54, -RZ, R54.H1_H1 ;  /* 0x30000036ff367230 */ /* 0x000fe20000004100 */
[----:B------:R-:W-:Y:S01]  /*82f0*/  F2FP.F16.E4M3.UNPACK_B R70, R79 ;  /* 0x0000004fff46723e */ /* 0x000fe200020006ff */
[--C-:B------:R-:W-:Y:S01]  /*8300*/  HADD2.F32 R57, -RZ, R58.reuse.H0_H0 ;  /* 0x2000003aff397230 */ /* 0x100fe20000004100 */
[----:B------:R-:W-:Y:S01]  /*8310*/  F2FP.F16.E4M3.UNPACK_B R56, R75.H1 ;  /* 0x0000004bff38723e */ /* 0x000fe200030006ff */
[----:B------:R-:W-:Y:S01]  /*8320*/  HADD2.F32 R58, -RZ, R58.H1_H1 ;  /* 0x3000003aff3a7230 */ /* 0x000fe20000004100 */
[----:B------:R-:W-:Y:S01]  /*8330*/  F2FP.F16.E4M3.UNPACK_B R60, R76.H1 ;  /* 0x0000004cff3c723e */ /* 0x000fe200030006ff */
[--C-:B------:R-:W-:Y:S01]  /*8340*/  HADD2.F32 R61, -RZ, R62.reuse.H0_H0 ;  /* 0x2000003eff3d7230 */ /* 0x100fe20000004100 */
[----:B------:R-:W-:Y:S01]  /*8350*/  F2FP.F16.E4M3.UNPACK_B R64, R77.H1 ;  /* 0x0000004dff40723e */ /* 0x000fe200030006ff */
[----:B------:R-:W-:Y:S01]  /*8360*/  HADD2.F32 R62, -RZ, R62.H1_H1 ;  /* 0x3000003eff3e7230 */ /* 0x000fe20000004100 */
[----:B------:R-:W-:Y:S01]  /*8370*/  F2FP.F16.E4M3.UNPACK_B R68, R78.H1 ;  /* 0x0000004eff44723e */ /* 0x000fe200030006ff */
        /* <DEDUP_REMOVED lines=112> */
[----:B------:R-:W-:Y:S02]  /*8a80*/  UIADD3 UR4, UPT, UPT, UR44, 0x4200, URZ ;  /* 0x000042002c047890 */ /* 0x000fe4000fffe0ff */
[----:B------:R-:W-:Y:S01]  /*8a90*/  UIADD3 UR9, UPT, UPT, UR49, 0x80, URZ ;  /* 0x0000008031097890 */ /* 0x000fe2000fffe0ff */
[----:B------:R-:W-:Y:S01]  /*8aa0*/  UMOV UR10, UR50 ;  /* 0x00000032000a7c82 */ /* 0x000fe20008000000 */
[----:B------:R-:W-:Y:S02]  /*8ab0*/  UMOV UR11, UR36 ;  /* 0x00000024000b7c82 */ /* 0x000fe40008000000 */
        /* <DEDUP_REMOVED lines=8> */
.L_x_123:
[----:B------:R-:W-:Y:S05]  /*8b40*/  BSYNC.RECONVERGENT B0 ;  /* 0x0000000000007941 */ /* 0x000fea0003800200 */
.L_x_122:
        /* <DEDUP_REMOVED lines=16> */
.L_x_127:
[----:B------:R-:W-:Y:S05]  /*8c50*/  BSYNC B0 ;  /* 0x0000000000007941 */ /* 0x000fea0003800000 */
.L_x_126:
        /* <DEDUP_REMOVED lines=17> */
.L_x_125:
[----:B------:R-:W-:Y:S05]  /*8d70*/  BSYNC B1 ;  /* 0x0000000000017941 */ /* 0x000fea0003800000 */
.L_x_124:
        /* <DEDUP_REMOVED lines=21> */
.L_x_129:
[----:B------:R-:W-:Y:S01]  /*8ed0*/  ISETP.NE.AND P0, PT, R97, RZ, PT ;  /* 0x000000ff6100720c */ /* 0x000fe20003f05270 */
[----:B------:R-:W-:Y:S05]  /*8ee0*/  WARPSYNC.ALL ;  /* 0x0000000000007948 */ /* 0x000fea0003800000 */
[----:B------:R-:W-:Y:S01]  /*8ef0*/  R2UR UR4, R39 ;  /* 0x00000000270472ca */ /* 0x000fe200000e0000 */
[----:B------:R-:W2:Y:S01]  /*8f00*/  S2UR UR6, SR_CgaCtaId ;  /* 0x00000000000679c3 */ /* 0x000ea20000008800 */
[-C--:B------:R-:W-:Y:S01]  /*8f10*/  F2FP.F16.E4M3.UNPACK_B R42, R72.reuse ;  /* 0x00000048ff2a723e */ /* 0x080fe200020006ff */
[----:B------:R-:W-:Y:S01]  /*8f20*/  BSSY.RECONVERGENT B0, `(.L_x_130) ;  /* 0x000009b000007945 */ /* 0x000fe20003800200 */
[----:B------:R-:W-:Y:S02]  /*8f30*/  F2FP.F16.E4M3.UNPACK_B R72, R72.H1 ;  /* 0x00000048ff48723e */ /* 0x000fe400030006ff */
[-C--:B------:R-:W-:Y:S01]  /*8f40*/  F2FP.F16.E4M3.UNPACK_B R46, R73.reuse ;  /* 0x00000049ff2e723e */ /* 0x080fe200020006ff */
[--C-:B------:R-:W-:Y:S01]  /*8f50*/  HADD2.F32 R40, -RZ, R42.reuse.H0_H0 ;  /* 0x2000002aff287230 */ /* 0x100fe20000004100 */
[----:B------:R-:W-:Y:S01]  /*8f60*/  F2FP.F16.E4M3.UNPACK_B R73, R73.H1 ;  /* 0x00000049ff49723e */ /* 0x000fe200030006ff */
[----:B------:R-:W-:Y:S01]  /*8f70*/  HADD2.F32 R42, -RZ, R42.H1_H1 ;  /* 0x3000002aff2a7230 */ /* 0x000fe20000004100 */
[-C--:B------:R-:W-:Y:S01]  /*8f80*/  F2FP.F16.E4M3.UNPACK_B R50, R74.reuse ;  /* 0x0000004aff32723e */ /* 0x080fe200020006ff */
[----:B------:R-:W-:Y:S01]  /*8f90*/  HADD2.F32 R43, -RZ, R72.H0_H0 ;  /* 0x20000048ff2b7230 */ /* 0x000fe20000004100 */
[----:B------:R-:W-:Y:S01]  /*8fa0*/  F2FP.F16.E4M3.UNPACK_B R74, R74.H1 ;  /* 0x0000004aff4a723e */ /* 0x000fe200030006ff */
[----:B------:R-:W-:Y:S01]  /*8fb0*/  LDTM.16dp32bit_t0_t15.x32 R4, tmem[UR4+0xc0] ;  /* 0x0000c004000479ee */ /* 0x000fe20008a80000 */
[----:B------:R-:W3:Y:S01]  /*8fc0*/  LDTM.16dp32bit_t16_t31.x32 R4, tmem[UR4+0xe0] ;  /* 0x0000e004000479ee */ /* 0x000ee20008aa0000 */
[----:B------:R-:W-:Y:S01]  /*8fd0*/  NOP ;  /* 0x0000000000007918 */ /* 0x000fe20000000000 */
[--C-:B------:R-:W-:Y:S01]  /*8fe0*/  HADD2.F32 R45, -RZ, R46.reuse.H0_H0 ;  /* 0x2000002eff2d7230 */ /* 0x100fe20000004100 */
[----:B------:R-:W-:Y:S01]  /*8ff0*/  R2UR UR5, R71 ;  /* 0x00000000470572ca */ /* 0x000fe200000e0000 */
[----:B------:R-:W-:Y:S01]  /*9000*/  HADD2.F32 R46, -RZ, R46.H1_H1 ;  /* 0x3000002eff2e7230 */ /* 0x000fe20000004100 */
[----:B------:R-:W-:Y:S01]  /*9010*/  F2FP.F16.E4M3.UNPACK_B R54, R75 ;  /* 0x0000004bff36723e */ /* 0x000fe200020006ff */
        /* <DEDUP_REMOVED lines=10> */
[----:B------:R-:W-:Y:S01]  /*90c0*/  UIADD3 UR4, UPT, UPT, UR5, 0xe0, URZ ;  /* 0x000000e005047890 */ /* 0x000fe2000fffe0ff */
[----:B------:R-:W-:Y:S01]  /*90d0*/  HADD2.F32 R59, -RZ, R58.H1_H1 ;  /* 0x3000003aff3b7230 */ /* 0x000fe20000004100 */
[----:B------:R-:W-:Y:S01]  /*90e0*/  F2FP.F16.E4M3.UNPACK_B R76, R76.H1 ;  /* 0x0000004cff4c723e */ /* 0x000fe200030006ff */
[--C-:B------:R-:W-:Y:S01]  /*90f0*/  HADD2.F32 R60, -RZ, R62.reuse.H0_H0 ;  /* 0x2000003eff3c7230 */ /* 0x100fe20000004100 */
[----:B------:R-:W-:Y:S01]  /*9100*/  F2FP.F16.E4M3.UNPACK_B R77, R77.H1 ;  /* 0x0000004dff4d723e */ /* 0x000fe200030006ff */
[----:B------:R-:W-:Y:S01]  /*9110*/  HADD2.F32 R63, -RZ, R62.H1_H1 ;  /* 0x3000003eff3f7230 */ /* 0x000fe20000004100 */
[----:B------:R-:W-:Y:S01]  /*9120*/  F2FP.F16.E4M3.UNPACK_B R78, R78.H1 ;  /* 0x0000004eff4e723e */ /* 0x000fe200030006ff */
[--C-:B------:R-:W-:Y:S01]  /*9130*/  HADD2.F32 R64, -RZ, R66.reuse.H0_H0 ;  /* 0x20000042ff407230 */ /* 0x100fe20000004100 */
[----:B--2---:R-:W-:Y:S01]  /*9140*/  UPRMT UR4, UR6, 0x654, UR4 ;  /* 0x0000065406047896 */ /* 0x004fe20008000004 */
        /* <DEDUP_REMOVED lines=8> */
[----:B------:R-:W-:Y:S01]  /*91d0*/  SYNCS.ARRIVE.TRANS64.RED.A1T0 RZ, [UR4], RZ ;  /* 0x000000ffffff79a7 */ /* 0x000fe20008100404 */
[C---:B------:R-:W-:Y:S01]  /*91e0*/  FMUL R16, R38.reuse, R16 ;  /* 0x0000001026107220 */ /* 0x040fe20000400000 */
[C---:B------:R-:W-:Y:S01]  /*91f0*/  FMUL R17, R38.reuse, R17 ;  /* 0x0000001126117220 */ /* 0x040fe20000400000 */
[C---:B------:R-:W-:Y:S01]  /*9200*/  FMUL R0, R38.reuse, R20 ;  /* 0x0000001426007220 */ /* 0x040fe20000400000 */
[C---:B------:R-:W-:Y:S01]  /*9210*/  FMUL R2, R38.reuse, R21 ;  /* 0x0000001526027220 */ /* 0x040fe20000400000 */
[C---:B------:R-:W-:Y:S01]  /*9220*/  FMUL R20, R38.reuse, R25 ;  /* 0x0000001926147220 */ /* 0x040fe20000400000 */
[----:B------:R-:W-:Y:S02]  /*9230*/  HADD2.F32 R67, -RZ, R66.H1_H1 ;  /* 0x30000042ff437230 */ /* 0x000fe40000004100 */
[C---:B------:R-:W-:Y:S01]  /*9240*/  FMUL R6, R38.reuse, R6 ;  /* 0x0000000626067220 */ /* 0x040fe20000400000 */
[----:B------:R-:W-:Y:S02]  /*9250*/  HADD2.F32 R44, -RZ, R72.H1_H1 ;  /* 0x30000048ff2c7230 */ /* 0x000fe40000004100 */
[C---:B------:R-:W-:Y:S01]  /*9260*/  FMUL R7, R38.reuse, R7 ;  /* 0x0000000726077220 */ /* 0x040fe20000400000 */
[--C-:B------:R-:W-:Y:S02]  /*9270*/  HADD2.F32 R47, -RZ, R73.reuse.H0_H0 ;  /* 0x20000049ff2f7230 */ /* 0x100fe40000004100 */
[C---:B------:R-:W-:Y:S01]  /*9280*/  FFMA R6, R41.reuse, R43, R6 ;  /* 0x0000002b29067223 */ /* 0x040fe20000000006 */
[--C-:B------:R-:W-:Y:S02]  /*9290*/  HADD2.F32 R40, -RZ, R68.reuse.H0_H0 ;  /* 0x20000044ff287230 */ /* 0x100fe40000004100 */
[C---:B------:R-:W-:Y:S01]  /*92a0*/  FFMA R7, R41.reuse, R44, R7 ;  /* 0x0000002c29077223 */ /* 0x040fe20000000007 */
[C---:B------:R-:W-:Y:S01]  /*92b0*/  FFMA R8, R41.reuse, R45, R8 ;  /* 0x0000002d29087223 */ /* 0x040fe20000000008 */
[----:B------:R-:W-:Y:S01]  /*92c0*/  FFMA R9, R41, R46, R9 ;  /* 0x0000002e29097223 */ /* 0x000fe20000000009 */
[----:B------:R-:W-:Y:S02]  /*92d0*/  HADD2.F32 R43, -RZ, R68.H1_H1 ;  /* 0x30000044ff2b7230 */ /* 0x000fe40000004100 */
[C---:B------:R-:W-:Y:S01]  /*92e0*/  FMUL R10, R38.reuse, R10 ;  /* 0x0000000a260a7220 */ /* 0x040fe20000400000 */
[----:B------:R-:W-:Y:S01]  /*92f0*/  HADD2.F32 R48, -RZ, R73.H1_H1 ;  /* 0x30000049ff307230 */ /* 0x000fe20000004100 */
[----:B------:R-:W-:Y:S01]  /*9300*/  F2FP.SATFINITE.E4M3.F32.PACK_AB_MERGE_C R100, R7, R6, RZ ;  /* 0x000000060764723e */ /* 0x000fe200048070ff */
[C---:B------:R-:W-:Y:S01]  /*9310*/  FMUL R7, R38.reuse, R24 ;  /* 0x0000001826077220 */ /* 0x040fe20000400000 */
[----:B------:R-:W-:Y:S01]  /*9320*/  FFMA R10, R41, R47, R10 ;  /* 0x0000002f290a7223 */ /* 0x000fe2000000000a */
[C---:B------:R-:W-:Y:S01]  /*9330*/  FMUL R24, R38.reuse, R29 ;  /* 0x0000001d26187220 */ /* 0x040fe20000400000 */
[----:B------:R-:W-:Y:S01]  /*9340*/  F2FP.SATFINITE.E4M3.F32.PACK_AB_MERGE_C R100, R5, R4, R100 ;  /* 0x000000040564723e */ /* 0x000fe20004807064 */
[C---:B------:R-:W-:Y:S01]  /*9350*/  FMUL R11, R38.reuse, R11 ;  /* 0x0000000b260b7220 */ /* 0x040fe20000400000 */
[--C-:B------:R-:W-:Y:S02]  /*9360*/  HADD2.F32 R51, -RZ, R74.reuse.H0_H0 ;  /* 0x2000004aff337230 */ /* 0x100fe40000004100 */
[C---:B------:R-:W-:Y:S01]  /*9370*/  FMUL R14, R38.reuse, R14 ;  /* 0x0000000e260e7220 */ /* 0x040fe20000400000 */
[----:B------:R-:W-:Y:S02]  /*9380*/  HADD2.F32 R52, -RZ, R74.H1_H1 ;  /* 0x3000004aff347230 */ /* 0x000fe40000004100 */
[C---:B------:R-:W-:Y:S01]  /*9390*/  FFMA R11, R41.reuse, R48, R11 ;  /* 0x00000030290b7223 */ /* 0x040fe2000000000b */
[C---:B------:R-:W-:Y:S01]  /*93a0*/  FFMA R12, R41.reuse, R49, R12 ;  /* 0x00000031290c7223 */ /* 0x040fe2000000000c */
[C---:B------:R-:W-:Y:S01]  /*93b0*/  FFMA R13, R41.reuse, R50, R13 ;  /* 0x00000032290d7223 */ /* 0x040fe2000000000d */
[----:B------:R-:W-:Y:S01]  /*93c0*/  FFMA R14, R41, R51, R14 ;  /* 0x00000033290e7223 */ /* 0x000fe2000000000e */
[C---:B------:R-:W-:Y:S01]  /*93d0*/  FMUL R15, R38.reuse, R15 ;  /* 0x0000000f260f7220 */ /* 0x040fe20000400000 */
[--C-:B------:R-:W-:Y:S01]  /*93e0*/  HADD2.F32 R55, -RZ, R75.reuse.H0_H0 ;  /* 0x2000004bff377230 */ /* 0x100fe20000004100 */
[----:B------:R-:W-:Y:S01]  /*93f0*/  F2FP.SATFINITE.E4M3.F32.PACK_AB_MERGE_C R101, R11, R10, RZ ;  /* 0x0000000a0b65723e */ /* 0x000fe200048070ff */
[----:B------:R-:W-:Y:S02]  /*9400*/  HADD2.F32 R56, -RZ, R75.H1_H1 ;  /* 0x3000004bff387230 */ /* 0x000fe40000004100 */
[C---:B------:R-:W-:Y:S01]  /*9410*/  FFMA R15, R41.reuse, R52, R15 ;  /* 0x00000034290f7223 */ /* 0x040fe2000000000f */
[----:B------:R-:W-:Y:S01]  /*9420*/  FFMA R16, R41, R53, R16 ;  /* 0x0000003529107223 */ /* 0x000fe20000000010 */
[----:B------:R-:W-:Y:S01]  /*9430*/  F2FP.SATFINITE.E4M3.F32.PACK_AB_MERGE_C R101, R9, R8, R101 ;  /* 0x000000080965723e */ /* 0x000fe20004807065 */
[----:B------:R-:W-:Y:S01]  /*9440*/  FFMA R17, R41, R54, R17 ;  /* 0x0000003629117223 */ /* 0x000fe20000000011 */
[C---:B------:R-:W-:Y:S01]  /*9450*/  FMUL R18, R38.reuse, R18 ;  /* 0x0000001226127220 */ /* 0x040fe20000400000 */
[----:B------:R-:W-:Y:S01]  /*9460*/  F2FP.SATFINITE.E4M3.F32.PACK_AB_MERGE_C R102, R15, R14, RZ ;  /* 0x0000000e0f66723e */ /* 0x000fe200048070ff */
[C---:B------:R-:W-:Y:S01]  /*9470*/  FMUL R19, R38.reuse, R19 ;  /* 0x0000001326137220 */ /* 0x040fe20000400000 */
[--C-:B------:R-:W-:Y:S02]  /*9480*/  HADD2.F32 R58, -RZ, R76.reuse.H0_H0 ;  /* 0x2000004cff3a7230 */ /* 0x100fe40000004100 */
[----:B------:R-:W-:Y:S01]  /*9490*/  FFMA R18, R41, R55, R18 ;  /* 0x0000003729127223 */ /* 0x000fe20000000012 */
[----:B------:R-:W-:Y:S01]  /*94a0*/  F2FP.SATFINITE.E4M3.F32.PACK_AB_MERGE_C R102, R13, R12, R102 ;  /* 0x0000000c0d66723e */ /* 0x000fe20004807066 */
[C---:B------:R-:W-:Y:S01]  /*94b0*/  FFMA R19, R41.reuse, R56, R19 ;  /* 0x0000003829137223 */ /* 0x040fe20000000013 */
[----:B------:R-:W-:Y:S02]  /*94c0*/  HADD2.F32 R61, -RZ, R76.H1_H1 ;  /* 0x3000004cff3d7230 */ /* 0x000fe40000004100 */
[C---:B------:R-:W-:Y:S01]  /*94d0*/  FMUL R3, R38.reuse, R22 ;  /* 0x0000001626037220 */ /* 0x040fe20000400000 */
        /* <DEDUP_REMOVED lines=10> */
[C---:B------:R-:W-:Y:S01]  /*9580*/  FMUL R23, R38.reuse, R28 ;  /* 0x0000001c26177220 */ /* 0x040fe20000400000 */
[----:B------:R-:W-:Y:S01]  /*9590*/  F2FP.F16.E4M3.UNPACK_B R79, R79.H1 ;  /* 0x0000004fff4f723e */ /* 0x000fe200030006ff */
        /* <DEDUP_REMOVED lines=9> */
[C---:B------:R-:W-:Y:S01]  /*9630*/  FFMA R24, R41.reuse, R67, R24 ;  /* 0x0000004329187223 */ /* 0x040fe20000000018 */
[C---:B------:R-:W-:Y:S01]  /*9640*/  FMUL R28, R38.reuse, R33 ;  /* 0x00000021261c7220 */ /* 0x040fe20000400000 */
[--C-:B------:R-:W-:Y:S02]  /*9650*/  HADD2.F32 R42, -RZ, R79.reuse.H0_H0 ;  /* 0x2000004fff2a7230 */ /* 0x100fe40000004100 */
[C---:B------:R-:W-:Y:S01]  /*9660*/  FFMA R25, R41.reuse, R66, R25 ;  /* 0x0000004229197223 */ /* 0x040fe20000000019 */
[----:B------:R-:W-:Y:S02]  /*9670*/  HADD2.F32 R71, -RZ, R79.H1_H1 ;  /* 0x3000004fff477230 */ /* 0x000fe40000004100 */
[C---:B------:R-:W-:Y:S01]  /*9680*/  FMUL R29, R38.reuse, R34 ;  /* 0x00000022261d7220 */ /* 0x040fe20000400000 */
        /* <DEDUP_REMOVED lines=9> */
[----:B-1----:R-:W-:Y:S01]  /*9720*/  F2FP.SATFINITE.E4M3.F32.PACK_AB_MERGE_C R105, R22, R21, RZ ;  /* 0x000000151669723e */ /* 0x002fe200048070ff */
[----:B------:R1:W-:Y:S01]  /*9730*/  STS.128 [R84+UR44+0x5200], R100 ;  /* 0x0052006454007988 */ /* 0x0003e20008000c2c */
[----:B------:R-:W-:Y:S02]  /*9740*/  F2FP.SATFINITE.E4M3.F32.PACK_AB_MERGE_C R64, R26, R25, RZ ;  /* 0x000000191a40723e */ /* 0x000fe400048070ff */
[----:B------:R-:W-:Y:S02]  /*9750*/  F2FP.SATFINITE.E4M3.F32.PACK_AB_MERGE_C R67, R30, R29, RZ ;  /* 0x0000001d1e43723e */ /* 0x000fe400048070ff */
[----:B------:R-:W-:Y:S02]  /*9760*/  F2FP.SATFINITE.E4M3.F32.PACK_AB_MERGE_C R104, R2, R0, R3 ;  /* 0x000000000268723e */ /* 0x000fe40004807003 */
[----:B------:R-:W-:Y:S02]  /*9770*/  F2FP.SATFINITE.E4M3.F32.PACK_AB_MERGE_C R105, R20, R7, R105 ;  /* 0x000000071469723e */ /* 0x000fe40004807069 */
[----:B------:R-:W-:Y:S02]  /*9780*/  F2FP.SATFINITE.E4M3.F32.PACK_AB_MERGE_C R106, R24, R23, R64 ;  /* 0x00000017186a723e */ /* 0x000fe40004807040 */
[----:B------:R-:W-:Y:S02]  /*9790*/  F2FP.SATFINITE.E4M3.F32.PACK_AB_MERGE_C R107, R28, R27, R67 ;  /* 0x0000001b1c6b723e */ /* 0x000fe40004807043 */
[----:B------:R-:W-:Y:S03]  /*97a0*/  IADD3 R36, PT, PT, R36, 0x1, RZ ;  /* 0x0000000124247810 */ /* 0x000fe60007ffe0ff */
        /* <DEDUP_REMOVED lines=18> */
.L_x_131:
[----:B------:R-:W-:Y:S05]  /*98d0*/  BSYNC.RECONVERGENT B0 ;  /* 0x0000000000007941 */ /* 0x000fea0003800200 */
.L_x_130:
[----:B------:R-:W-:Y:S01]  /*98e0*/  R2UR UR4, R87 ;  /* 0x00000000570472ca */ /* 0x000fe200000e0000 */
[----:B------:R-:W-:Y:S01]  /*98f0*/  BAR.SYNC.DEFER_BLOCKING 0x1, 0x80 ;  /* 0x0042000000007b1d */ /* 0x000fe20000010000 */
[C---:B------:R-:W-:Y:S01]  /*9900*/  ISETP.NE.AND P0, PT, R89.reuse, 0x2, PT ;  /* 0x000000025900780c */ /* 0x040fe20003f05270 */
[----:B------:R-:W-:Y:S01]  /*9910*/  UISETP.NE.AND UP0, UPT, UR45, URZ, UPT ;  /* 0x000000ff2d00728c */ /* 0x000fe2000bf05270 */
[----:B------:R-:W-:Y:S01]  /*9920*/  ISETP.NE.AND P1, PT, R36, 0x4, PT ;  /* 0x000000042400780c */ /* 0x000fe20003f25270 */
[----:B------:R-:W-:Y:S01]  /*9930*/  UIADD3 UR16, UPT, UPT, UR38, UR59, URZ ;  /* 0x0000003b26107290 */ /* 0x000fe2000fffe0ff */
[----:B------:R-:W-:Y:S02]  /*9940*/  SEL R5, RZ, 0x1, P0 ;  /* 0x00000001ff057807 */ /* 0x000fe40000000000 */
[----:B------:R-:W-:Y:S02]  /*9950*/  SEL R3, RZ, 0x1, P1 ;  /* 0x00000001ff037807 */ /* 0x000fe40000800000 */
[----:B------:R-:W-:Y:S02]  /*9960*/  LOP3.LUT R92, R92, R5, RZ, 0x3c, !PT ;  /* 0x000000055c5c7212 */ /* 0x000fe400078e3cff */
[----:B------:R-:W-:Y:S01]  /*9970*/  LOP3.LUT R94, R94, R3, RZ, 0x3c, !PT ;  /* 0x000000035e5e7212 */ /* 0x000fe200078e3cff */
[----:B------:R-:W-:Y:S01]  /*9980*/  UIADD3 UR20, UPT, UPT, UR37, UR4, URZ ;  /* 0x0000000425147290 */ /* 0x000fe2000fffe0ff */
[----:B------:R-:W-:Y:S02]  /*9990*/  SEL R89, R89, RZ, P0 ;  /* 0x000000ff59597207 */ /* 0x000fe40000000000 */
[----:B------:R-:W-:Y:S01]  /*99a0*/  SEL R36, R36, RZ, P1 ;  /* 0x000000ff24247207 */ /* 0x000fe20000800000 */
[----:B------:R-:W-:Y:S01]  /*99b0*/  UMOV UR36, UR58 ;  /* 0x0000003a00247c82 */ /* 0x000fe20008000000 */
[----:B------:R-:W-:Y:S07]  /*99c0*/  BRA.U UP0, `(.L_x_132) ;  /* 0xffffffb900e07547 */ /* 0x000fee000b83ffff */
[----:B------:R-:W-:Y:S05]  /*99d0*/  EXIT ;  /* 0x000000000000794d */ /* 0x000fea0003800000 */
.L_x_24:
[----:B-1----:R1:W2:Y:S02]  /*99e0*/  SYNCS.PHASECHK.TRANS64.TRYWAIT P0, [R0+URZ+0x110], R3 ;  /* 0x00011003000075a7 */ /* 0x0022a400080011ff */
[----:B--2---:R-:W-:Y:S05]  /*99f0*/  @!P0 NANOSLEEP.SYNCS 0x989680 ;  /* 0x009896800000895d */ /* 0x004fea0003900000 */
[----:B------:R-:W2:Y:S02]  /*9a00*/  @!P0 SYNCS.PHASECHK.TRANS64 P0, [R0+URZ+0x110], R3 ;  /* 0x00011003000085a7 */ /* 0x000ea400080010ff */
[----:B--2---:R-:W-:Y:S05]  /*9a10*/  @!P0 BRA `(.L_x_24) ;  /* 0xfffffffc00f08947 */ /* 0x004fea000383ffff */
[----:B------:R-:W-:Y:S05]  /*9a20*/  BRA `(.L_x_133) ;  /* 0xffffff8000347947 */ /* 0x000fea000383ffff */
.L_x_27:
[----:B-1----:R-:W-:-:S07]  /*9a30*/  MOV R0, UR33 ;  /* 0x0000002100007c02 */ /* 0x002fce0008000f00 */
.L_x_134:
[----:B-1----:R1:W2:Y:S02]  /*9a40*/  SYNCS.PHASECHK.TRANS64.TRYWAIT P0, [R0+URZ+0x28], R3 ;  /* 0x00002803000075a7 */ /* 0x0022a400080011ff */
[----:B--2---:R-:W-:Y:S05]  /*9a50*/  @!P0 NANOSLEEP.SYNCS 0x989680 ;  /* 0x009896800000895d */ /* 0x004fea0003900000 */
[----:B------:R-:W2:Y:S02]  /*9a60*/  @!P0 SYNCS.PHASECHK.TRANS64 P0, [R0+URZ+0x28], R3 ;  /* 0x00002803000085a7 */ /* 0x000ea400080010ff */
[----:B--2---:R-:W-:Y:S05]  /*9a70*/  @!P0 BRA `(.L_x_134) ;  /* 0xfffffffc00f08947 */ /* 0x004fea000383ffff */
[----:B------:R-:W-:Y:S05]  /*9a80*/  BRA `(.L_x_26) ;  /* 0xffffff8000787947 */ /* 0x000fea000383ffff */
.L_x_34:
[----:B-1----:R-:W-:-:S07]  /*9a90*/  MOV R0, UR17 ;  /* 0x0000001100007c02 */ /* 0x002fce0008000f00 */
.L_x_135:
[----:B-1----:R1:W2:Y:S02]  /*9aa0*/  SYNCS.PHASECHK.TRANS64.TRYWAIT P0, [R0+URZ+0x28], R3 ;  /* 0x00002803000075a7 */ /* 0x0022a400080011ff */
[----:B--2---:R-:W-:Y:S05]  /*9ab0*/  @!P0 NANOSLEEP.SYNCS 0x989680 ;  /* 0x009896800000895d */ /* 0x004fea0003900000 */
[----:B------:R-:W2:Y:S02]  /*9ac0*/  @!P0 SYNCS.PHASECHK.TRANS64 P0, [R0+URZ+0x28], R3 ;  /* 0x00002803000085a7 */ /* 0x000ea400080010ff */
[----:B--2---:R-:W-:Y:S05]  /*9ad0*/  @!P0 BRA `(.L_x_135) ;  /* 0xfffffffc00f08947 */ /* 0x004fea000383ffff */
[----:B------:R-:W-:Y:S05]  /*9ae0*/  BRA `(.L_x_33) ;  /* 0xffffff8400387947 */ /* 0x000fea000383ffff */
.L_x_39:
[----:B-1----:R1:W2:Y:S02]  /*9af0*/  SYNCS.PHASECHK.TRANS64.TRYWAIT P0, [R3+URZ+0xa0], R0 ;  /* 0x0000a000030075a7 */ /* 0x0022a400080011ff */
[----:B--2---:R-:W-:Y:S05]  /*9b00*/  @!P0 NANOSLEEP.SYNCS 0x989680 ;  /* 0x009896800000895d */ /* 0x004fea0003900000 */
[----:B------:R-:W2:Y:S02]  /*9b10*/  @!P0 SYNCS.PHASECHK.TRANS64 P0, [R3+URZ+0xa0], R0 ;  /* 0x0000a000030085a7 */ /* 0x000ea400080010ff */
[----:B--2---:R-:W-:Y:S05]  /*9b20*/  @!P0 BRA `(.L_x_39) ;  /* 0xfffffffc00f08947 */ /* 0x004fea000383ffff */
[----:B------:R-:W-:Y:S05]  /*9b30*/  BRA `(.L_x_136) ;  /* 0xffffff8400d87947 */ /* 0x000fea000383ffff */
.L_x_43:
[----:B-1----:R-:W-:-:S07]  /*9b40*/  MOV R0, UR4 ;  /* 0x0000000400007c02 */ /* 0x002fce0008000f00 */
.L_x_137:
[----:B-1----:R1:W2:Y:S02]  /*9b50*/  SYNCS.PHASECHK.TRANS64.TRYWAIT P0, [R0+URZ], R3 ;  /* 0x00000003000075a7 */ /* 0x0022a400080011ff */
[----:B--2---:R-:W-:Y:S05]  /*9b60*/  @!P0 NANOSLEEP.SYNCS 0x989680 ;  /* 0x009896800000895d */ /* 0x004fea0003900000 */
[----:B------:R-:W2:Y:S02]  /*9b70*/  @!P0 SYNCS.PHASECHK.TRANS64 P0, [R0+URZ], R3 ;  /* 0x00000003000085a7 */ /* 0x000ea400080010ff */
[----:B--2---:R-:W-:Y:S05]  /*9b80*/  @!P0 BRA `(.L_x_137) ;  /* 0xfffffffc00f08947 */ /* 0x004fea000383ffff */
[----:B------:R-:W-:Y:S05]  /*9b90*/  BRA `(.L_x_138) ;  /* 0xffffff8c00807947 */ /* 0x000fea000383ffff */
.L_x_44:
[----:B------:R-:W-:-:S07]  /*9ba0*/  MOV R0, UR5 ;  /* 0x0000000500007c02 */ /* 0x000fce0008000f00 */
.L_x_139:
[----:B-1----:R1:W2:Y:S02]  /*9bb0*/  SYNCS.PHASECHK.TRANS64.TRYWAIT P0, [R0+URZ], R3 ;  /* 0x00000003000075a7 */ /* 0x0022a400080011ff */
[----:B--2---:R-:W-:Y:S05]  /*9bc0*/  @!P0 NANOSLEEP.SYNCS 0x989680 ;  /* 0x009896800000895d */ /* 0x004fea0003900000 */
[----:B------:R-:W2:Y:S02]  /*9bd0*/  @!P0 SYNCS.PHASECHK.TRANS64 P0, [R0+URZ], R3 ;  /* 0x00000003000085a7 */ /* 0x000ea400080010ff */
[----:B--2---:R-:W-:Y:S05]  /*9be0*/  @!P0 BRA `(.L_x_139) ;  /* 0xfffffffc00f08947 */ /* 0x004fea000383ffff */
[----:B------:R-:W-:Y:S05]  /*9bf0*/  BRA `(.L_x_140) ;  /* 0xffffff8c008c7947 */ /* 0x000fea000383ffff */
.L_x_45:
[----:B------:R-:W-:-:S07]  /*9c00*/  MOV R0, UR5 ;  /* 0x0000000500007c02 */ /* 0x000fce0008000f00 */
.L_x_141:
[----:B-1----:R1:W2:Y:S02]  /*9c10*/  SYNCS.PHASECHK.TRANS64.TRYWAIT P0, [R0+URZ], R3 ;  /* 0x00000003000075a7 */ /* 0x0022a400080011ff */
[----:B--2---:R-:W-:Y:S05]  /*9c20*/  @!P0 NANOSLEEP.SYNCS 0x989680 ;  /* 0x009896800000895d */ /* 0x004fea0003900000 */
[----:B------:R-:W2:Y:S02]  /*9c30*/  @!P0 SYNCS.PHASECHK.TRANS64 P0, [R0+URZ], R3 ;  /* 0x00000003000085a7 */ /* 0x000ea400080010ff */
[----:B--2---:R-:W-:Y:S05]  /*9c40*/  @!P0 BRA `(.L_x_141) ;  /* 0xfffffffc00f08947 */ /* 0x004fea000383ffff */
[----:B------:R-:W-:Y:S05]  /*9c50*/  BRA `(.L_x_142) ;  /* 0xffffff8c00987947 */ /* 0x000fea000383ffff */
.L_x_46:
[----:B------:R-:W-:-:S07]  /*9c60*/  MOV R0, UR5 ;  /* 0x0000000500007c02 */ /* 0x000fce0008000f00 */
.L_x_143:
[----:B-1----:R1:W2:Y:S02]  /*9c70*/  SYNCS.PHASECHK.TRANS64.TRYWAIT P0, [R0+URZ], R3 ;  /* 0x00000003000075a7 */ /* 0x0022a400080011ff */
[----:B--2---:R-:W-:Y:S05]  /*9c80*/  @!P0 NANOSLEEP.SYNCS 0x989680 ;  /* 0x009896800000895d */ /* 0x004fea0003900000 */
[----:B------:R-:W2:Y:S02]  /*9c90*/  @!P0 SYNCS.PHASECHK.TRANS64 P0, [R0+URZ], R3 ;  /* 0x00000003000085a7 */ /* 0x000ea400080010ff */
[----:B--2---:R-:W-:Y:S05]  /*9ca0*/  @!P0 BRA `(.L_x_143) ;  /* 0xfffffffc00f08947 */ /* 0x004fea000383ffff */
[----:B------:R-:W-:Y:S05]  /*9cb0*/  BRA `(.L_x_144) ;  /* 0xffffff8c00a47947 */ /* 0x000fea000383ffff */
.L_x_49:
[----:B--2---:R2:W3:Y:S02]  /*9cc0*/  SYNCS.PHASECHK.TRANS64.TRYWAIT P0, [R2+URZ+0x100], R5 ;  /* 0x00010005020075a7 */ /* 0x0044e400080011ff */
[----:B---3--:R-:W-:Y:S05]  /*9cd0*/  @!P0 NANOSLEEP.SYNCS 0x989680 ;  /* 0x009896800000895d */ /* 0x008fea0003900000 */
[----:B------:R-:W3:Y:S02]  /*9ce0*/  @!P0 SYNCS.PHASECHK.TRANS64 P0, [R2+URZ+0x100], R5 ;  /* 0x00010005020085a7 */ /* 0x000ee400080010ff */
[----:B---3--:R-:W-:Y:S05]  /*9cf0*/  @!P0 BRA `(.L_x_49) ;  /* 0xfffffffc00f08947 */ /* 0x008fea000383ffff */
[----:B------:R-:W-:Y:S05]  /*9d00*/  BRA `(.L_x_145) ;  /* 0xffffff9000087947 */ /* 0x000fea000383ffff */
.L_x_50:
[----:B------:R-:W-:-:S07]  /*9d10*/  MOV R2, UR4 ;  /* 0x0000000400027c02 */ /* 0x000fce0008000f00 */
.L_x_146:
[----:B--2---:R2:W3:Y:S02]  /*9d20*/  SYNCS.PHASECHK.TRANS64.TRYWAIT P0, [R2+URZ+0xb0], R5 ;  /* 0x0000b005020075a7 */ /* 0x0044e400080011ff */
[----:B---3--:R-:W-:Y:S05]  /*9d30*/  @!P0 NANOSLEEP.SYNCS 0x989680 ;  /* 0x009896800000895d */ /* 0x008fea0003900000 */
[----:B------:R-:W3:Y:S02]  /*9d40*/  @!P0 SYNCS.PHASECHK.TRANS64 P0, [R2+URZ+0xb0], R5 ;  /* 0x0000b005020085a7 */ /* 0x000ee400080010ff */
[----:B---3--:R-:W-:Y:S05]  /*9d50*/  @!P0 BRA `(.L_x_146) ;  /* 0xfffffffc00f08947 */ /* 0x008fea000383ffff */
[----:B------:R-:W-:Y:S05]  /*9d60*/  BRA `(.L_x_147) ;  /* 0xffffff9000187947 */ /* 0x000fea000383ffff */
.L_x_51:
[----:B--2---:R2:W3:Y:S02]  /*9d70*/  SYNCS.PHASECHK.TRANS64.TRYWAIT P1, [R2+URZ+0xa0], R5 ;  /* 0x0000a005020075a7 */ /* 0x0044e400080211ff */
[----:B---3--:R-:W-:Y:S05]  /*9d80*/  @!P1 NANOSLEEP.SYNCS 0x989680 ;  /* 0x009896800000995d */ /* 0x008fea0003900000 */
[----:B------:R-:W3:Y:S02]  /*9d90*/  @!P1 SYNCS.PHASECHK.TRANS64 P1, [R2+URZ+0xa0], R5 ;  /* 0x0000a005020095a7 */ /* 0x000ee400080210ff */
[----:B---3--:R-:W-:Y:S05]  /*9da0*/  @!P1 BRA `(.L_x_51) ;  /* 0xfffffffc00f09947 */ /* 0x008fea000383ffff */
[----:B------:R-:W-:Y:S05]  /*9db0*/  BRA `(.L_x_148) ;  /* 0xffffff9000487947 */ /* 0x000fea000383ffff */
.L_x_54:
[----:B------:R-:W-:-:S07]  /*9dc0*/  MOV R0, UR4 ;  /* 0x0000000400007c02 */ /* 0x000fce0008000f00 */
.L_x_149:
[----:B--2---:R2:W3:Y:S02]  /*9dd0*/  SYNCS.PHASECHK.TRANS64.TRYWAIT P0, [R0+URZ+0xb0], R3 ;  /* 0x0000b003000075a7 */ /* 0x0044e400080011ff */
[----:B---3--:R-:W-:Y:S05]  /*9de0*/  @!P0 NANOSLEEP.SYNCS 0x989680 ;  /* 0x009896800000895d */ /* 0x008fea0003900000 */
[----:B------:R-:W3:Y:S02]  /*9df0*/  @!P0 SYNCS.PHASECHK.TRANS64 P0, [R0+URZ+0xb0], R3 ;  /* 0x0000b003000085a7 */ /* 0x000ee400080010ff */
[----:B---3--:R-:W-:Y:S05]  /*9e00*/  @!P0 BRA `(.L_x_149) ;  /* 0xfffffffc00f08947 */ /* 0x008fea000383ffff */
[----:B------:R-:W-:Y:S05]  /*9e10*/  BRA `(.L_x_53) ;  /* 0xffffff90009c7947 */ /* 0x000fea000383ffff */
.L_x_61:
[----:B-1----:R1:W2:Y:S02]  /*9e20*/  SYNCS.PHASECHK.TRANS64.TRYWAIT P1, [R0+URZ+0xa0], R5 ;  /* 0x0000a005000075a7 */ /* 0x0022a400080211ff */
[----:B--2---:R-:W-:Y:S05]  /*9e30*/  @!P1 NANOSLEEP.SYNCS 0x989680 ;  /* 0x009896800000995d */ /* 0x004fea0003900000 */
[----:B------:R-:W2:Y:S02]  /*9e40*/  @!P1 SYNCS.PHASECHK.TRANS64 P1, [R0+URZ+0xa0], R5 ;  /* 0x0000a005000095a7 */ /* 0x000ea400080210ff */
[----:B--2---:R-:W-:Y:S05]  /*9e50*/  @!P1 BRA `(.L_x_61) ;  /* 0xfffffffc00f09947 */ /* 0x004fea000383ffff */
[----:B------:R-:W-:Y:S05]  /*9e60*/  BRA `(.L_x_150) ;  /* 0xffffff9800147947 */ /* 0x000fea000383ffff */
.L_x_62:
[----:B------:R-:W-:-:S07]  /*9e70*/  MOV R3, UR31 ;  /* 0x0000001f00037c02 */ /* 0x000fce0008000f00 */
.L_x_151:
[----:B-1----:R1:W2:Y:S02]  /*9e80*/  SYNCS.PHASECHK.TRANS64.TRYWAIT P0, [R3+URZ+0xe0], R0 ;  /* 0x0000e000030075a7 */ /* 0x0022a400080011ff */
[----:B--2---:R-:W-:Y:S05]  /*9e90*/  @!P0 NANOSLEEP.SYNCS 0x989680 ;  /* 0x009896800000895d */ /* 0x004fea0003900000 */
[----:B------:R-:W2:Y:S02]  /*9ea0*/  @!P0 SYNCS.PHASECHK.TRANS64 P0, [R3+URZ+0xe0], R0 ;  /* 0x0000e000030085a7 */ /* 0x000ea400080010ff */
[----:B--2---:R-:W-:Y:S05]  /*9eb0*/  @!P0 BRA `(.L_x_151) ;  /* 0xfffffffc00f08947 */ /* 0x004fea000383ffff */
[----:B------:R-:W-:Y:S05]  /*9ec0*/  BRA `(.L_x_152) ;  /* 0xffffff9800647947 */ /* 0x000fea000383ffff */
.L_x_65:
[----:B------:R-:W-:Y:S07]  /*9ed0*/  MOV R0, UR5 ;  /* 0x0000000500007c02 */ /* 0x000fee0008000f00 */
.L_x_153:
[----:B-1----:R1:W2:Y:S02]  /*9ee0*/  SYNCS.PHASECHK.TRANS64.TRYWAIT P0, [R0+URZ], R3 ;  /* 0x00000003000075a7 */ /* 0x0022a400080011ff */
[----:B--2---:R-:W-:Y:S05]  /*9ef0*/  @!P0 NANOSLEEP.SYNCS 0x989680 ;  /* 0x009896800000895d */ /* 0x004fea0003900000 */
[----:B------:R-:W2:Y:S02]  /*9f00*/  @!P0 SYNCS.PHASECHK.TRANS64 P0, [R0+URZ], R3 ;  /* 0x00000003000085a7 */ /* 0x000ea400080010ff */
[----:B--2---:R-:W-:Y:S05]  /*9f10*/  @!P0 BRA `(.L_x_153) ;  /* 0xfffffffc00f08947 */ /* 0x004fea000383ffff */
[----:B------:R-:W-:Y:S05]  /*9f20*/  BRA `(.L_x_64) ;  /* 0xffffff9800807947 */ /* 0x000fea000383ffff */
.L_x_68:
[----:B------:R-:W-:-:S07]  /*9f30*/  MOV R0, UR4 ;  /* 0x0000000400007c02 */ /* 0x000fce0008000f00 */
.L_x_154:
[----:B--2---:R2:W4:Y:S02]  /*9f40*/  SYNCS.PHASECHK.TRANS64.TRYWAIT P0, [R0+URZ], R3 ;  /* 0x00000003000075a7 */ /* 0x00452400080011ff */
[----:B----4-:R-:W-:Y:S05]  /*9f50*/  @!P0 NANOSLEEP.SYNCS 0x989680 ;  /* 0x009896800000895d */ /* 0x010fea0003900000 */
[----:B------:R-:W4:Y:S02]  /*9f60*/  @!P0 SYNCS.PHASECHK.TRANS64 P0, [R0+URZ], R3 ;  /* 0x00000003000085a7 */ /* 0x000f2400080010ff */
[----:B----4-:R-:W-:Y:S05]  /*9f70*/  @!P0 BRA `(.L_x_154) ;  /* 0xfffffffc00f08947 */ /* 0x010fea000383ffff */
[----:B------:R-:W-:Y:S05]  /*9f80*/  BRA `(.L_x_155) ;  /* 0xffffff9c005c7947 */ /* 0x000fea000383ffff */
.L_x_69:
[----:B------:R-:W-:-:S07]  /*9f90*/  MOV R0, UR5 ;  /* 0x0000000500007c02 */ /* 0x000fce0008000f00 */
.L_x_156:
[----:B-1----:R1:W2:Y:S02]  /*9fa0*/  SYNCS.PHASECHK.TRANS64.TRYWAIT P0, [R0+URZ], R3 ;  /* 0x00000003000075a7 */ /* 0x0022a400080011ff */
[----:B--2---:R-:W-:Y:S05]  /*9fb0*/  @!P0 NANOSLEEP.SYNCS 0x989680 ;  /* 0x009896800000895d */ /* 0x004fea0003900000 */
[----:B------:R-:W2:Y:S02]  /*9fc0*/  @!P0 SYNCS.PHASECHK.TRANS64 P0, [R0+URZ], R3 ;  /* 0x00000003000085a7 */ /* 0x000ea400080010ff */
[----:B--2---:R-:W-:Y:S05]  /*9fd0*/  @!P0 BRA `(.L_x_156) ;  /* 0xfffffffc00f08947 */ /* 0x004fea000383ffff */
[----:B------:R-:W-:Y:S05]  /*9fe0*/  BRA `(.L_x_157) ;  /* 0xffffff9c00687947 */ /* 0x000fea000383ffff */
.L_x_70:
[----:B------:R-:W-:-:S07]  /*9ff0*/  MOV R0, UR5 ;  /* 0x0000000500007c02 */ /* 0x000fce0008000f00 */
.L_x_158:
[----:B-1----:R1:W2:Y:S02]  /*a000*/  SYNCS.PHASECHK.TRANS64.TRYWAIT P0, [R0+URZ], R3 ;  /* 0x00000003000075a7 */ /* 0x0022a400080011ff */
[----:B--2---:R-:W-:Y:S05]  /*a010*/  @!P0 NANOSLEEP.SYNCS 0x989680 ;  /* 0x009896800000895d */ /* 0x004fea0003900000 */
[----:B------:R-:W2:Y:S02]  /*a020*/  @!P0 SYNCS.PHASECHK.TRANS64 P0, [R0+URZ], R3 ;  /* 0x00000003000085a7 */ /* 0x000ea400080010ff */
[----:B--2---:R-:W-:Y:S05]  /*a030*/  @!P0 BRA `(.L_x_158) ;  /* 0xfffffffc00f08947 */ /* 0x004fea000383ffff */
[----:B------:R-:W-:Y:S05]  /*a040*/  BRA `(.L_x_159) ;  /* 0xffffff9c00747947 */ /* 0x000fea000383ffff */
.L_x_71:
[----:B------:R-:W-:-:S07]  /*a050*/  MOV R0, UR4 ;  /* 0x0000000400007c02 */ /* 0x000fce0008000f00 */
.L_x_160:
[----:B-1----:R1:W2:Y:S02]  /*a060*/  SYNCS.PHASECHK.TRANS64.TRYWAIT P0, [R0+URZ], R3 ;  /* 0x00000003000075a7 */ /* 0x0022a400080011ff */
[----:B--2---:R-:W-:Y:S05]  /*a070*/  @!P0 NANOSLEEP.SYNCS 0x989680 ;  /* 0x009896800000895d */ /* 0x004fea0003900000 */
[----:B------:R-:W2:Y:S02]  /*a080*/  @!P0 SYNCS.PHASECHK.TRANS64 P0, [R0+URZ], R3 ;  /* 0x00000003000085a7 */ /* 0x000ea400080010ff */
[----:B--2---:R-:W-:Y:S05]  /*a090*/  @!P0 BRA `(.L_x_160) ;  /* 0xfffffffc00f08947 */ /* 0x004fea000383ffff */
[----:B------:R-:W-:Y:S05]  /*a0a0*/  BRA `(.L_x_161) ;  /* 0xffffff9c00807947 */ /* 0x000fea000383ffff */
.L_x_76:
[----:B--2---:R2:W3:Y:S02]  /*a0b0*/  SYNCS.PHASECHK.TRANS64.TRYWAIT P0, [R12+URZ+0xa0], R9 ;  /* 0x0000a0090c0075a7 */ /* 0x0044e400080011ff */
[----:B---3--:R-:W-:Y:S05]  /*a0c0*/  @!P0 NANOSLEEP.SYNCS 0x989680 ;  /* 0x009896800000895d */ /* 0x008fea0003900000 */
[----:B------:R-:W3:Y:S02]  /*a0d0*/  @!P0 SYNCS.PHASECHK.TRANS64 P0, [R12+URZ+0xa0], R9 ;  /* 0x0000a0090c0085a7 */ /* 0x000ee400080010ff */
[----:B---3--:R-:W-:Y:S05]  /*a0e0*/  @!P0 BRA `(.L_x_76) ;  /* 0xfffffffc00f08947 */ /* 0x008fea000383ffff */
[----:B------:R-:W-:Y:S05]  /*a0f0*/  BRA `(.L_x_162) ;  /* 0xffffffa000b07947 */ /* 0x000fea000383ffff */
.L_x_79:
[----:B------:R-:W-:Y:S07]  /*a100*/  MOV R0, UR21 ;  /* 0x0000001500007c02 */ /* 0x000fee0008000f00 */
.L_x_163:
[----:B--2---:R2:W3:Y:S02]  /*a110*/  SYNCS.PHASECHK.TRANS64.TRYWAIT P2, [R0+URZ+0x98], R11 ;  /* 0x0000980b000075a7 */ /* 0x0044e400080411ff */
[----:B---3--:R-:W-:Y:S05]  /*a120*/  @!P2 NANOSLEEP.SYNCS 0x989680 ;  /* 0x009896800000a95d */ /* 0x008fea0003900000 */
[----:B------:R-:W3:Y:S02]  /*a130*/  @!P2 SYNCS.PHASECHK.TRANS64 P2, [R0+URZ+0x98], R11 ;  /* 0x0000980b0000a5a7 */ /* 0x000ee400080410ff */
[----:B---3--:R-:W-:Y:S05]  /*a140*/  @!P2 BRA `(.L_x_163) ;  /* 0xfffffffc00f0a947 */ /* 0x008fea000383ffff */
[----:B------:R-:W-:Y:S05]  /*a150*/  BRA `(.L_x_78) ;  /* 0xffffffa800187947 */ /* 0x000fea000383ffff */
.L_x_82:
[----:B--2---:R-:W-:Y:S07]  /*a160*/  MOV R0, UR21 ;  /* 0x0000001500007c02 */ /* 0x004fee0008000f00 */
.L_x_164:
[----:B--2---:R2:W3:Y:S02]  /*a170*/  SYNCS.PHASECHK.TRANS64.TRYWAIT P0, [R0+URZ+0x70], R9 ;  /* 0x00007009000075a7 */ /* 0x0044e400080011ff */
[----:B---3--:R-:W-:Y:S05]  /*a180*/  @!P0 NANOSLEEP.SYNCS 0x989680 ;  /* 0x009896800000895d */ /* 0x008fea0003900000 */
[----:B------:R-:W3:Y:S02]  /*a190*/  @!P0 SYNCS.PHASECHK.TRANS64 P0, [R0+URZ+0x70], R9 ;  /* 0x00007009000085a7 */ /* 0x000ee400080010ff */
[----:B---3--:R-:W-:Y:S05]  /*a1a0*/  @!P0 BRA `(.L_x_164) ;  /* 0xfffffffc00f08947 */ /* 0x008fea000383ffff */
[----:B------:R-:W-:Y:S05]  /*a1b0*/  BRA `(.L_x_165) ;  /* 0xffffffa800747947 */ /* 0x000fea000383ffff */
.L_x_83:
[----:B------:R-:W-:Y:S07]  /*a1c0*/  MOV R0, UR21 ;  /* 0x0000001500007c02 */ /* 0x000fee0008000f00 */
.L_x_166:
[----:B--2---:R2:W3:Y:S02]  /*a1d0*/  SYNCS.PHASECHK.TRANS64.TRYWAIT P0, [R0+URZ+0x78], R9 ;  /* 0x00007809000075a7 */ /* 0x0044e400080011ff */
[----:B---3--:R-:W-:Y:S05]  /*a1e0*/  @!P0 NANOSLEEP.SYNCS 0x989680 ;  /* 0x009896800000895d */ /* 0x008fea0003900000 */
[----:B------:R-:W3:Y:S02]  /*a1f0*/  @!P0 SYNCS.PHASECHK.TRANS64 P0, [R0+URZ+0x78], R9 ;  /* 0x00007809000085a7 */ /* 0x000ee400080010ff */
[----:B---3--:R-:W-:Y:S05]  /*a200*/  @!P0 BRA `(.L_x_166) ;  /* 0xfffffffc00f08947 */ /* 0x008fea000383ffff */
[----:B------:R-:W-:Y:S05]  /*a210*/  BRA `(.L_x_167) ;  /* 0xffffffa800ac7947 */ /* 0x000fea000383ffff */
.L_x_84:
[----:B------:R-:W-:Y:S07]  /*a220*/  MOV R0, UR21 ;  /* 0x0000001500007c02 */ /* 0x000fee0008000f00 */
.L_x_168:
[----:B--2---:R2:W3:Y:S02]  /*a230*/  SYNCS.PHASECHK.TRANS64.TRYWAIT P0, [R0+URZ+0x80], R9 ;  /* 0x00008009000075a7 */ /* 0x0044e400080011ff */
[----:B---3--:R-:W-:Y:S05]  /*a240*/  @!P0 NANOSLEEP.SYNCS 0x989680 ;  /* 0x009896800000895d */ /* 0x008fea0003900000 */
[----:B------:R-:W3:Y:S02]  /*a250*/  @!P0 SYNCS.PHASECHK.TRANS64 P0, [R0+URZ+0x80], R9 ;  /* 0x00008009000085a7 */ /* 0x000ee400080010ff */
[----:B---3--:R-:W-:Y:S05]  /*a260*/  @!P0 BRA `(.L_x_168) ;  /* 0xfffffffc00f08947 */ /* 0x008fea000383ffff */
[----:B------:R-:W-:Y:S05]  /*a270*/  BRA `(.L_x_169) ;  /* 0xffffffa800f07947 */ /* 0x000fea000383ffff */
.L_x_85:
[----:B------:R-:W-:Y:S07]  /*a280*/  MOV R0, UR21 ;  /* 0x0000001500007c02 */ /* 0x000fee0008000f00 */
.L_x_170:
[----:B--2---:R2:W3:Y:S02]  /*a290*/  SYNCS.PHASECHK.TRANS64.TRYWAIT P0, [R0+URZ+0x88], R9 ;  /* 0x00008809000075a7 */ /* 0x0044e400080011ff */
[----:B---3--:R-:W-:Y:S05]  /*a2a0*/  @!P0 NANOSLEEP.SYNCS 0x989680 ;  /* 0x009896800000895d */ /* 0x008fea0003900000 */
[----:B------:R-:W3:Y:S02]  /*a2b0*/  @!P0 SYNCS.PHASECHK.TRANS64 P0, [R0+URZ+0x88], R9 ;  /* 0x00008809000085a7 */ /* 0x000ee400080010ff */
[----:B---3--:R-:W-:Y:S05]  /*a2c0*/  @!P0 BRA `(.L_x_170) ;  /* 0xfffffffc00f08947 */ /* 0x008fea000383ffff */
[----:B------:R-:W-:Y:S05]  /*a2d0*/  BRA `(.L_x_171) ;  /* 0xffffffac00307947 */ /* 0x000fea000383ffff */
.L_x_87:
[----:B------:R-:W-:-:S07]  /*a2e0*/  MOV R0, UR21 ;  /* 0x0000001500007c02 */ /* 0x000fce0008000f00 */
.L_x_172:
[----:B---3--:R3:W4:Y:S02]  /*a2f0*/  SYNCS.PHASECHK.TRANS64.TRYWAIT P0, [R0+URZ+0x70], R3 ;  /* 0x00007003000075a7 */ /* 0x00872400080011ff */
[----:B----4-:R-:W-:Y:S05]  /*a300*/  @!P0 NANOSLEEP.SYNCS 0x989680 ;  /* 0x009896800000895d */ /* 0x010fea0003900000 */
[----:B------:R-:W4:Y:S02]  /*a310*/  @!P0 SYNCS.PHASECHK.TRANS64 P0, [R0+URZ+0x70], R3 ;  /* 0x00007003000085a7 */ /* 0x000f2400080010ff */
[----:B----4-:R-:W-:Y:S05]  /*a320*/  @!P0 BRA `(.L_x_172) ;  /* 0xfffffffc00f08947 */ /* 0x010fea000383ffff */
[----:B------:R-:W-:Y:S05]  /*a330*/  BRA `(.L_x_173) ;  /* 0xffffffac00a47947 */ /* 0x000fea000383ffff */
.L_x_88:
[----:B---3--:R-:W-:-:S07]  /*a340*/  MOV R0, UR21 ;  /* 0x0000001500007c02 */ /* 0x008fce0008000f00 */
.L_x_174:
[----:B---3--:R3:W4:Y:S02]  /*a350*/  SYNCS.PHASECHK.TRANS64.TRYWAIT P0, [R0+URZ+0x78], R3 ;  /* 0x00007803000075a7 */ /* 0x00872400080011ff */
[----:B----4-:R-:W-:Y:S05]  /*a360*/  @!P0 NANOSLEEP.SYNCS 0x989680 ;  /* 0x009896800000895d */ /* 0x010fea0003900000 */
[----:B------:R-:W4:Y:S02]  /*a370*/  @!P0 SYNCS.PHASECHK.TRANS64 P0, [R0+URZ+0x78], R3 ;  /* 0x00007803000085a7 */ /* 0x000f2400080010ff */
[----:B----4-:R-:W-:Y:S05]  /*a380*/  @!P0 BRA `(.L_x_174) ;  /* 0xfffffffc00f08947 */ /* 0x010fea000383ffff */
[----:B------:R-:W-:Y:S05]  /*a390*/  BRA `(.L_x_175) ;  /* 0xffffffac00947947 */ /* 0x000fea000383ffff */
.L_x_89:
[----:B---3--:R-:W-:-:S07]  /*a3a0*/  MOV R0, UR21 ;  /* 0x0000001500007c02 */ /* 0x008fce0008000f00 */
.L_x_176:
[----:B---3--:R3:W4:Y:S02]  /*a3b0*/  SYNCS.PHASECHK.TRANS64.TRYWAIT P0, [R0+URZ+0x80], R3 ;  /* 0x00008003000075a7 */ /* 0x00872400080011ff */
[----:B----4-:R-:W-:Y:S05]  /*a3c0*/  @!P0 NANOSLEEP.SYNCS 0x989680 ;  /* 0x009896800000895d */ /* 0x010fea0003900000 */
[----:B------:R-:W4:Y:S02]  /*a3d0*/  @!P0 SYNCS.PHASECHK.TRANS64 P0, [R0+URZ+0x80], R3 ;  /* 0x00008003000085a7 */ /* 0x000f2400080010ff */
[----:B----4-:R-:W-:Y:S05]  /*a3e0*/  @!P0 BRA `(.L_x_176) ;  /* 0xfffffffc00f08947 */ /* 0x010fea000383ffff */
[----:B------:R-:W-:Y:S05]  /*a3f0*/  BRA `(.L_x_177) ;  /* 0xffffffac00847947 */ /* 0x000fea000383ffff */
.L_x_91:
[----:B-1----:R1:W2:Y:S02]  /*a400*/  SYNCS.PHASECHK.TRANS64.TRYWAIT P0, [R3+URZ+0xa0], R0 ;  /* 0x0000a000030075a7 */ /* 0x0022a400080011ff */
[----:B--2---:R-:W-:Y:S05]  /*a410*/  @!P0 NANOSLEEP.SYNCS 0x989680 ;  /* 0x009896800000895d */ /* 0x004fea0003900000 */
[----:B------:R-:W2:Y:S02]  /*a420*/  @!P0 SYNCS.PHASECHK.TRANS64 P0, [R3+URZ+0xa0], R0 ;  /* 0x0000a000030085a7 */ /* 0x000ea400080010ff */
[----:B--2---:R-:W-:Y:S05]  /*a430*/  @!P0 BRA `(.L_x_91) ;  /* 0xfffffffc00f08947 */ /* 0x004fea000383ffff */
[----:B------:R-:W-:Y:S05]  /*a440*/  BRA `(.L_x_178) ;  /* 0xffffffb000547947 */ /* 0x000fea000383ffff */
.L_x_102:
[----:B--2---:R2:W1:Y:S02]  /*a450*/  SYNCS.PHASECHK.TRANS64.TRYWAIT P1, [R2+URZ+0x50], R3 ;  /* 0x00005003020075a7 */ /* 0x00446400080211ff */
[----:B-1----:R-:W-:Y:S05]  /*a460*/  @!P1 NANOSLEEP.SYNCS 0x989680 ;  /* 0x009896800000995d */ /* 0x002fea0003900000 */
[----:B------:R-:W1:Y:S02]  /*a470*/  @!P1 SYNCS.PHASECHK.TRANS64 P1, [R2+URZ+0x50], R3 ;  /* 0x00005003020095a7 */ /* 0x000e6400080210ff */
[----:B-1----:R-:W-:Y:S05]  /*a480*/  @!P1 BRA `(.L_x_102) ;  /* 0xfffffffc00f09947 */ /* 0x002fea000383ffff */
[----:B------:R-:W-:Y:S05]  /*a490*/  BRA `(.L_x_101) ;  /* 0xffffffbc00cc7947 */ /* 0x000fea000383ffff */
.L_x_104:
[----:B--2---:R2:W4:Y:S02]  /*a4a0*/  SYNCS.PHASECHK.TRANS64.TRYWAIT P0, [R71+URZ+0xc0], R4 ;  /* 0x0000c004470075a7 */ /* 0x00452400080011ff */
[----:B----4-:R-:W-:Y:S05]  /*a4b0*/  @!P0 NANOSLEEP.SYNCS 0x989680 ;  /* 0x009896800000895d */ /* 0x010fea0003900000 */
[----:B------:R-:W4:Y:S02]  /*a4c0*/  @!P0 SYNCS.PHASECHK.TRANS64 P0, [R71+URZ+0xc0], R4 ;  /* 0x0000c004470085a7 */ /* 0x000f2400080010ff */
[----:B----4-:R-:W-:Y:S05]  /*a4d0*/  @!P0 BRA `(.L_x_104) ;  /* 0xfffffffc00f08947 */ /* 0x010fea000383ffff */
[----:B------:R-:W-:Y:S05]  /*a4e0*/  BRA `(.L_x_103) ;  /* 0xffffffc0001c7947 */ /* 0x000fea000383ffff */
.L_x_112:
[----:B---3--:R3:W4:Y:S02]  /*a4f0*/  SYNCS.PHASECHK.TRANS64.TRYWAIT P0, [R112+URZ+0x50], R3 ;  /* 0x00005003700075a7 */ /* 0x00872400080011ff */
[----:B----4-:R-:W-:Y:S05]  /*a500*/  @!P0 NANOSLEEP.SYNCS 0x989680 ;  /* 0x009896800000895d */ /* 0x010fea0003900000 */
[----:B------:R-:W4:Y:S02]  /*a510*/  @!P0 SYNCS.PHASECHK.TRANS64 P0, [R112+URZ+0x50], R3 ;  /* 0x00005003700085a7 */ /* 0x000f2400080010ff */
[----:B----4-:R-:W-:Y:S05]  /*a520*/  @!P0 BRA `(.L_x_112) ;  /* 0xfffffffc00f08947 */ /* 0x010fea000383ffff */
[----:B------:R-:W-:Y:S05]  /*a530*/  BRA `(.L_x_111) ;  /* 0xffffffcc00107947 */ /* 0x000fea000383ffff */
.L_x_120:
[----:B---3--:R3:W4:Y:S02]  /*a540*/  SYNCS.PHASECHK.TRANS64.TRYWAIT P0, [R112+URZ+0x50], R5 ;  /* 0x00005005700075a7 */ /* 0x00872400080011ff */
[----:B----4-:R-:W-:Y:S05]  /*a550*/  @!P0 NANOSLEEP.SYNCS 0x989680 ;  /* 0x009896800000895d */ /* 0x010fea0003900000 */
[----:B------:R-:W4:Y:S02]  /*a560*/  @!P0 SYNCS.PHASECHK.TRANS64 P0, [R112+URZ+0x50], R5 ;  /* 0x00005005700085a7 */ /* 0x000f2400080010ff */
[----:B----4-:R-:W-:Y:S05]  /*a570*/  @!P0 BRA `(.L_x_120) ;  /* 0xfffffffc00f08947 */ /* 0x010fea000383ffff */
[----:B------:R-:W-:Y:S05]  /*a580*/  BRA `(.L_x_119) ;  /* 0xffffffd800507947 */ /* 0x000fea000383ffff */
.L_x_128:
[----:B---3--:R3:W4:Y:S02]  /*a590*/  SYNCS.PHASECHK.TRANS64.TRYWAIT P0, [R102+URZ+0x50], R3 ;  /* 0x00005003660075a7 */ /* 0x00872400080011ff */
[----:B----4-:R-:W-:Y:S05]  /*a5a0*/  @!P0 NANOSLEEP.SYNCS 0x989680 ;  /* 0x009896800000895d */ /* 0x010fea0003900000 */
[----:B------:R-:W4:Y:S02]  /*a5b0*/  @!P0 SYNCS.PHASECHK.TRANS64 P0, [R102+URZ+0x50], R3 ;  /* 0x00005003660085a7 */ /* 0x000f2400080010ff */
[----:B----4-:R-:W-:Y:S05]  /*a5c0*/  @!P0 BRA `(.L_x_128) ;  /* 0xfffffffc00f08947 */ /* 0x010fea000383ffff */
[----:B------:R-:W-:Y:S05]  /*a5d0*/  BRA `(.L_x_127) ;  /* 0xffffffe4009c7947 */ /* 0x000fea000383ffff */
        .weak           $__internal_0_$__cuda_sm10x_tcgen05_guardrail_trap_col_being_dealloced_not_returned_by_alloc
        .type           $__internal_0_$__cuda_sm10x_tcgen05_guardrail_trap_col_being_dealloced_not_returned_by_alloc,@function
        .size           $__internal_0_$__cuda_sm10x_tcgen05_guardrail_trap_col_being_dealloced_not_returned_by_alloc,($__internal_1_$__cuda_sm10x_tcgen05_guardrail_trap_phase_invalid_during_alloc - $__internal_0_$__cuda_sm10x_tcgen05_guardrail_trap_col_being_dealloced_not_returned_by_alloc)
$__internal_0_$__cuda_sm10x_tcgen05_guardrail_trap_col_being_dealloced_not_returned_by_alloc:
[----:B------:R-:W-:Y:S05]  /*a5e0*/  BPT.TRAP 0x1 ;  /* 0x000000040000795c */ /* 0x000fea0000300000 */
[----:B------:R-:W-:-:S04]  /*a5f0*/  HFMA2 R3, -RZ, RZ, 0, 0 ;  /* 0x00000000ff037431 */ /* 0x000fc800000001ff */
[----:B------:R-:W-:Y:S05]  /*a600*/  RET.REL.NODEC R2 `(_ZN7cutlass13device_kernelINS_4gemm6kernel13GemmUniversalIN4cute5tupleIJiiiiEEENS1_10collective13CollectiveMmaINS1_35MainloopSm100TmaUmmaWarpSpecializedILi5ELi2ELi4ENS5_IJNS4_1CILi4EEENSA_ILi2EEENSA_ILi1EEEEEEEENS5_IJNSA_ILi64EEENSA_ILi256EEENSA_ILi128EEEEEENS_12float_e4m3_tENS5_IJlSD_lEEESK_SL_NS4_8TiledMMAINS4_8MMA_AtomIJNS4_10MMA_TraitsINS4_19SM100_MMA_F8F6F4_SSEJSK_SK_fSG_SH_NS4_17integral_constantINS4_4UMMA5MajorELSS_0EEEST_NSQ_INSR_7ScaleInELSU_0EEESV_EEEEEENS4_6LayoutINS5_IJSD_SD_SD_EEENS5_IJNSA_ILi0EEES10_S10_EEEEENS5_IJNS4_10UnderscoreES13_S13_EEEEENS4_23SM90_TMA_LOAD_MULTICASTENS4_14ComposedLayoutINS4_7SwizzleILi3ELi4ELi3EEENS4_18smem_ptr_flag_bitsILi8EEENSY_INS5_IJNSA_ILi8EEESI_EEENS5_IJSI_SD_EEEEEEEvNS4_8identityES16_S1G_vS1H_EENS_8epilogue10collective18CollectiveEpilogueINS1J_23Sm100TmaWarpSpecializedILi4ELi2ELi32ELb0ELb0EEEJSJ_NS5_IJNSY_ISG_SD_EES1O_EEESK_SL_SK_SL_NS1J_6fusion15FusionCallbacksIS1N_NS1Q_17LinearCombinationISK_fSK_fLNS_15FloatRoundStyleE2EEESJ_S1P_JEEENS4_5SM1004TMEM4LOAD26SM100_TMEM_LOAD_16dp32b32xENS4_13SM90_TMA_LOADENS17_INS18_ILi2ELi4ELi3EEES1B_NSY_INS5_IJS1C_SG_EEENS5_IJSG_SD_EEEEEEENS4_39AutoVectorizingCopyWithAssumedAlignmentILi128EEENS4_14SM90_TMA_STOREES25_S27_S27_EEEvvEEEEvNT_6ParamsE) ;  /* 0xffffff58027c7950 */ /* 0x000fea0003c3ffff */
        .weak           $__internal_1_$__cuda_sm10x_tcgen05_guardrail_trap_phase_invalid_during_alloc
        .type           $__internal_1_$__cuda_sm10x_tcgen05_guardrail_trap_phase_invalid_during_alloc,@function
        .size           $__internal_1_$__cuda_sm10x_tcgen05_guardrail_trap_phase_invalid_during_alloc,($__internal_2_$__cuda_sm10x_tcgen05_guardrail_trap_unallocated_columns_being_dealloced - $__internal_1_$__cuda_sm10x_tcgen05_guardrail_trap_phase_invalid_during_alloc)
$__internal_1_$__cuda_sm10x_tcgen05_guardrail_trap_phase_invalid_during_alloc:
[----:B------:R-:W-:Y:S05]  /*a610*/  BPT.TRAP 0x1 ;  /* 0x000000040000795c */ /* 0x000fea0000300000 */
[----:B------:R-:W-:-:S04]  /*a620*/  MOV R5, 0x0 ;  /* 0x0000000000057802 */ /* 0x000fc80000000f00 */
[----:B------:R-:W-:Y:S05]  /*a630*/  RET.REL.NODEC R4 `(_ZN7cutlass13device_kernelINS_4gemm6kernel13GemmUniversalIN4cute5tupleIJiiiiEEENS1_10collective13CollectiveMmaINS1_35MainloopSm100TmaUmmaWarpSpecializedILi5ELi2ELi4ENS5_IJNS4_1CILi4EEENSA_ILi2EEENSA_ILi1EEEEEEEENS5_IJNSA_ILi64EEENSA_ILi256EEENSA_ILi128EEEEEENS_12float_e4m3_tENS5_IJlSD_lEEESK_SL_NS4_8TiledMMAINS4_8MMA_AtomIJNS4_10MMA_TraitsINS4_19SM100_MMA_F8F6F4_SSEJSK_SK_fSG_SH_NS4_17integral_constantINS4_4UMMA5MajorELSS_0EEEST_NSQ_INSR_7ScaleInELSU_0EEESV_EEEEEENS4_6LayoutINS5_IJSD_SD_SD_EEENS5_IJNSA_ILi0EEES10_S10_EEEEENS5_IJNS4_10UnderscoreES13_S13_EEEEENS4_23SM90_TMA_LOAD_MULTICASTENS4_14ComposedLayoutINS4_7SwizzleILi3ELi4ELi3EEENS4_18smem_ptr_flag_bitsILi8EEENSY_INS5_IJNSA_ILi8EEESI_EEENS5_IJSI_SD_EEEEEEEvNS4_8identityES16_S1G_vS1H_EENS_8epilogue10collective18CollectiveEpilogueINS1J_23Sm100TmaWarpSpecializedILi4ELi2ELi32ELb0ELb0EEEJSJ_NS5_IJNSY_ISG_SD_EES1O_EEESK_SL_SK_SL_NS1J_6fusion15FusionCallbacksIS1N_NS1Q_17LinearCombinationISK_fSK_fLNS_15FloatRoundStyleE2EEESJ_S1P_JEEENS4_5SM1004TMEM4LOAD26SM100_TMEM_LOAD_16dp32b32xENS4_13SM90_TMA_LOADENS17_INS18_ILi2ELi4ELi3EEES1B_NSY_INS5_IJS1C_SG_EEENS5_IJSG_SD_EEEEEEENS4_39AutoVectorizingCopyWithAssumedAlignmentILi128EEENS4_14SM90_TMA_STOREES25_S27_S27_EEEvvEEEEvNT_6ParamsE) ;  /* 0xffffff5804707950 */ /* 0x000fea0003c3ffff */
        .weak           $__internal_2_$__cuda_sm10x_tcgen05_guardrail_trap_unallocated_columns_being_dealloced
        .type           $__internal_2_$__cuda_sm10x_tcgen05_guardrail_trap_unallocated_columns_being_dealloced,@function
        .size           $__internal_2_$__cuda_sm10x_tcgen05_guardrail_trap_unallocated_columns_being_dealloced,(.L_x_180 - $__internal_2_$__cuda_sm10x_tcgen05_guardrail_trap_unallocated_columns_being_dealloced)
$__internal_2_$__cuda_sm10x_tcgen05_guardrail_trap_unallocated_columns_being_dealloced:
[----:B------:R-:W-:Y:S05]  /*a640*/  BPT.TRAP 0x1 ;  /* 0x000000040000795c */ /* 0x000fea0000300000 */
[----:B------:R-:W-:-:S04]  /*a650*/  HFMA2 R3, -RZ, RZ, 0, 0 ;  /* 0x00000000ff037431 */ /* 0x000fc800000001ff */
[----:B------:R-:W-:Y:S05]  /*a660*/  RET.REL.NODEC R2 `(_ZN7cutlass13device_kernelINS_4gemm6kernel13GemmUniversalIN4cute5tupleIJiiiiEEENS1_10collective13CollectiveMmaINS1_35MainloopSm100TmaUmmaWarpSpecializedILi5ELi2ELi4ENS5_IJNS4_1CILi4EEENSA_ILi2EEENSA_ILi1EEEEEEEENS5_IJNSA_ILi64EEENSA_ILi256EEENSA_ILi128EEEEEENS_12float_e4m3_tENS5_IJlSD_lEEESK_SL_NS4_8TiledMMAINS4_8MMA_AtomIJNS4_10MMA_TraitsINS4_19SM100_MMA_F8F6F4_SSEJSK_SK_fSG_SH_NS4_17integral_constantINS4_4UMMA5MajorELSS_0EEEST_NSQ_INSR_7ScaleInELSU_0EEESV_EEEEEENS4_6LayoutINS5_IJSD_SD_SD_EEENS5_IJNSA_ILi0EEES10_S10_EEEEENS5_IJNS4_10UnderscoreES13_S13_EEEEENS4_23SM90_TMA_LOAD_MULTICASTENS4_14ComposedLayoutINS4_7SwizzleILi3ELi4ELi3EEENS4_18smem_ptr_flag_bitsILi8EEENSY_INS5_IJNSA_ILi8EEESI_EEENS5_IJSI_SD_EEEEEEEvNS4_8identityES16_S1G_vS1H_EENS_8epilogue10collective18CollectiveEpilogueINS1J_23Sm100TmaWarpSpecializedILi4ELi2ELi32ELb0ELb0EEEJSJ_NS5_IJNSY_ISG_SD_EES1O_EEESK_SL_SK_SL_NS1J_6fusion15FusionCallbacksIS1N_NS1Q_17LinearCombinationISK_fSK_fLNS_15FloatRoundStyleE2EEESJ_S1P_JEEENS4_5SM1004TMEM4LOAD26SM100_TMEM_LOAD_16dp32b32xENS4_13SM90_TMA_LOADENS17_INS18_ILi2ELi4ELi3EEES1B_NSY_INS5_IJS1C_SG_EEENS5_IJSG_SD_EEEEEEENS4_39AutoVectorizingCopyWithAssumedAlignmentILi128EEENS4_14SM90_TMA_STOREES25_S27_S27_EEEvvEEEEvNT_6ParamsE) ;  /* 0xffffff5802647950 */ /* 0x000fea0003c3ffff */
.L_x_179:
[----:B------:R-:W-:-:S00]  /*a670*/  BRA `(.L_x_179) ;  /* 0xfffffffc00fc7947 */ /* 0x000fc0000383ffff */
[----:B------:R-:W-:-:S00]  /*a680*/  NOP ;  /* 0x0000000000007918 */ /* 0x000fc00000000000 */
[----:B------:R-:W-:-:S00]  /*a690*/  NOP ;  /* 0x0000000000007918 */ /* 0x000fc00000000000 */
[----:B------:R-:W-:-:S00]  /*a6a0*/  NOP ;  /* 0x0000000000007918 */ /* 0x000fc00000000000 */
[----:B------:R-:W-:-:S00]  /*a6b0*/  NOP ;  /* 0x0000000000007918 */ /* 0x000fc00000000000 */
[----:B------:R-:W-:-:S00]  /*a6c0*/  NOP ;  /* 0x0000000000007918 */ /* 0x000fc00000000000 */
[----:B------:R-:W-:-:S00]  /*a6d0*/  NOP ;  /* 0x0000000000007918 */ /* 0x000fc00000000000 */
[----:B------:R-:W-:-:S00]  /*a6e0*/  NOP ;  /* 0x0000000000007918 */ /* 0x000fc00000000000 */
[----:B------:R-:W-:-:S00]  /*a6f0*/  NOP ;  /* 0x0000000000007918 */ /* 0x000fc00000000000 */
.L_x_180:


//--------------------- .nv.global.init           --------------------------
	.section	.nv.global.init,"aw",@progbits
.nv.global.init:
	.type		$str$27,@object
	.size		$str$27,($str$28 - $str$27)
$str$27:
        /*0000*/ 	.byte	0x28, 0x61, 0x64, 0x64, 0x72, 0x65, 0x73, 0x73, 0x20, 0x26, 0x20, 0x6d, 0x61, 0x73, 0x6b, 0x29
        /*0010*/ 	.byte	0x20, 0x3d, 0x3d, 0x20, 0x30, 0x00
	.type		$str$28,@object
	.size		$str$28,($str$26 - $str$28)
$str$28:
        /*0016*/ 	.byte	0x2f, 0x74, 0x6d, 0x70, 0x2f, 0x63, 0x75, 0x74, 0x6c, 0x61, 0x73, 0x73, 0x5f, 0x73, 0x77, 0x65
        /*0026*/ 	.byte	0x65, 0x70, 0x5f, 0x73, 0x72, 0x63, 0x2f, 0x69, 0x6e, 0x63, 0x6c, 0x75, 0x64, 0x65, 0x2f, 0x63
        /*0036*/ 	.byte	0x75, 0x74, 0x65, 0x2f, 0x70, 0x6f, 0x69, 0x6e, 0x74, 0x65, 0x72, 0x5f, 0x66, 0x6c, 0x61, 0x67
        /*0046*/ 	.byte	0x67, 0x65, 0x64, 0x2e, 0x68, 0x70, 0x70, 0x00
	.type		$str$26,@object
	.size		$str$26,($str$25 - $str$26)
$str$26:
        /*004e*/ 	.byte	0x2f, 0x74, 0x6d, 0x70, 0x2f, 0x63, 0x75, 0x74, 0x6c, 0x61, 0x73, 0x73, 0x5f, 0x73, 0x77, 0x65
        /*005e*/ 	.byte	0x65, 0x70, 0x5f, 0x73, 0x72, 0x63, 0x2f, 0x69, 0x6e, 0x63, 0x6c, 0x75, 0x64, 0x65, 0x2f, 0x63
        /*006e*/ 	.byte	0x75, 0x74, 0x65, 0x2f, 0x61, 0x74, 0x6f, 0x6d, 0x2f, 0x63, 0x6f, 0x70, 0x79, 0x5f, 0x74, 0x72
        /*007e*/ 	.byte	0x61, 0x69, 0x74, 0x73, 0x5f, 0x73, 0x6d, 0x31, 0x30, 0x30, 0x2e, 0x68, 0x70, 0x70, 0x00
	.type		$str$25,@object
	.size		$str$25,(__unnamed_1 - $str$25)
$str$25:
        /*008d*/ 	.byte	0x28, 0x28, 0x75, 0x69, 0x6e, 0x74, 0x33, 0x32, 0x5f, 0x74, 0x28, 0x74, 0x68, 0x72, 0x65, 0x61
        /*009d*/ 	.byte	0x64, 0x49, 0x64, 0x78, 0x2e, 0x78, 0x29, 0x20, 0x2f, 0x20, 0x33, 0x32, 0x29, 0x20, 0x25, 0x20
        /*00ad*/ 	.byte	0x34, 0x29, 0x20, 0x3d, 0x3d, 0x20, 0x28, 0x28, 0x28, 0x74, 0x6d, 0x65, 0x6d, 0x5f, 0x61, 0x64
        /*00bd*/ 	.byte	0x64, 0x72, 0x20, 0x3e, 0x3e, 0x20, 0x31, 0x36, 0x29, 0x20, 0x2f, 0x20, 0x33, 0x32, 0x29, 0x20
        /*00cd*/ 	.byte	0x25, 0x20, 0x34, 0x29, 0x00
	.type		__unnamed_1,@object
	.size		__unnamed_1,(__unnamed_2 - __unnamed_1)
__unnamed_1:
        /*00d2*/ 	.byte	0x61, 0x75, 0x74, 0x6f, 0x20, 0x63, 0x75, 0x74, 0x65, 0x3a, 0x3a, 0x61, 0x73, 0x5f, 0x70, 0x6f
        /* <DEDUP_REMOVED lines=24> */
        /*0262*/ 	.byte	0x3c, 0x34, 0x30, 0x39, 0x36, 0x3e, 0x3e, 0x3e, 0x3e, 0x5d, 0x00
	.type		__unnamed_2,@object
	.size		__unnamed_2,(__unnamed_3 - __unnamed_2)
__unnamed_2:
        /* <DEDUP_REMOVED lines=26> */
	.type		__unnamed_3,@object
	.size		__unnamed_3,(.L_3 - __unnamed_3)
__unnamed_3:
        /* <DEDUP_REMOVED lines=40> */
        /*0688*/ 	.byte	0x74, 0x65, 0x3a, 0x3a, 0x43, 0x3c, 0x30, 0x3e, 0x3e, 0x3e, 0x3e, 0x5d, 0x00
.L_3:


//--------------------- .nv.shared._ZN7cutlass13device_kernelINS_4gemm6kernel13GemmUniversalIN4cute5tupleIJiiiiEEENS1_10collective13CollectiveMmaINS1_35MainloopSm100TmaUmmaWarpSpecializedILi5ELi2ELi4ENS5_IJNS4_1CILi4EEENSA_ILi2EEENSA_ILi1EEEEEEEENS5_IJNSA_ILi64EEENSA_ILi256EEENSA_ILi128EEEEEENS_12float_e4m3_tENS5_IJlSD_lEEESK_SL_NS4_8TiledMMAINS4_8MMA_AtomIJNS4_10MMA_TraitsINS4_19SM100_MMA_F8F6F4_SSEJSK_SK_fSG_SH_NS4_17integral_constantINS4_4UMMA5MajorELSS_0EEEST_NSQ_INSR_7ScaleInELSU_0EEESV_EEEEEENS4_6LayoutINS5_IJSD_SD_SD_EEENS5_IJNSA_ILi0EEES10_S10_EEEEENS5_IJNS4_10UnderscoreES13_S13_EEEEENS4_23SM90_TMA_LOAD_MULTICASTENS4_14ComposedLayoutINS4_7SwizzleILi3ELi4ELi3EEENS4_18smem_ptr_flag_bitsILi8EEENSY_INS5_IJNSA_ILi8EEESI_EEENS5_IJSI_SD_EEEEEEEvNS4_8identityES16_S1G_vS1H_EENS_8epilogue10collective18CollectiveEpilogueINS1J_23Sm100TmaWarpSpecializedILi4ELi2ELi32ELb0ELb0EEEJSJ_NS5_IJNSY_ISG_SD_EES1O_EEESK_SL_SK_SL_NS1J_6fusion15FusionCallbacksIS1N_NS1Q_17LinearCombinationISK_fSK_fLNS_15FloatRoundStyleE2EEESJ_S1P_JEEENS4_5SM1004TMEM4LOAD26SM100_TMEM_LOAD_16dp32b32xENS4_13SM90_TMA_LOADENS17_INS18_ILi2ELi4ELi3EEES1B_NSY_INS5_IJS1C_SG_EEENS5_IJSG_SD_EEEEEEENS4_39AutoVectorizingCopyWithAssumedAlignmentILi128EEENS4_14SM90_TMA_STOREES25_S27_S27_EEEvvEEEEvNT_6ParamsE --------------------------
	.section	.nv.shared._ZN7cutlass13device_kernelINS_4gemm6kernel13GemmUniversalIN4cute5tupleIJiiiiEEENS1_10collective13CollectiveMmaINS1_35MainloopSm100TmaUmmaWarpSpecializedILi5ELi2ELi4ENS5_IJNS4_1CILi4EEENSA_ILi2EEENSA_ILi1EEEEEEEENS5_IJNSA_ILi64EEENSA_ILi256EEENSA_ILi128EEEEEENS_12float_e4m3_tENS5_IJlSD_lEEESK_SL_NS4_8TiledMMAINS4_8MMA_AtomIJNS4_10MMA_TraitsINS4_19SM100_MMA_F8F6F4_SSEJSK_SK_fSG_SH_NS4_17integral_constantINS4_4UMMA5MajorELSS_0EEEST_NSQ_INSR_7ScaleInELSU_0EEESV_EEEEEENS4_6LayoutINS5_IJSD_SD_SD_EEENS5_IJNSA_ILi0EEES10_S10_EEEEENS5_IJNS4_10UnderscoreES13_S13_EEEEENS4_23SM90_TMA_LOAD_MULTICASTENS4_14ComposedLayoutINS4_7SwizzleILi3ELi4ELi3EEENS4_18smem_ptr_flag_bitsILi8EEENSY_INS5_IJNSA_ILi8EEESI_EEENS5_IJSI_SD_EEEEEEEvNS4_8identityES16_S1G_vS1H_EENS_8epilogue10collective18CollectiveEpilogueINS1J_23Sm100TmaWarpSpecializedILi4ELi2ELi32ELb0ELb0EEEJSJ_NS5_IJNSY_ISG_SD_EES1O_EEESK_SL_SK_SL_NS1J_6fusion15FusionCallbacksIS1N_NS1Q_17LinearCombinationISK_fSK_fLNS_15FloatRoundStyleE2EEESJ_S1P_JEEENS4_5SM1004TMEM4LOAD26SM100_TMEM_LOAD_16dp32b32xENS4_13SM90_TMA_LOADENS17_INS18_ILi2ELi4ELi3EEES1B_NSY_INS5_IJS1C_SG_EEENS5_IJSG_SD_EEEEEEENS4_39AutoVectorizingCopyWithAssumedAlignmentILi128EEENS4_14SM90_TMA_STOREES25_S27_S27_EEEvvEEEEvNT_6ParamsE,"aw",@nobits
	.sectionflags	@""
	.align	16
	.zero		1024


//--------------------- .nv.shared.reserved.0     --------------------------
	.section	.nv.shared.reserved.0,"aw",@nobits
	.weak		__nv_reservedSMEM_offset_0_alias
	.size		__nv_reservedSMEM_offset_0_alias, 0, 64
	.other		__nv_reservedSMEM_offset_0_alias,@"STO_CUDA_RESERVED_SHARED STV_DEFAULT"
__nv_reservedSMEM_offset_0_alias:
	.zero		0
.nv.shared.reserved.0:
	.zero		64
	.weak		__nv_reservedSMEM_tcgen05_partition
	.type		__nv_reservedSMEM_tcgen05_partition,@object
	.size		__nv_reservedSMEM_tcgen05_partition,(.L_0 - __nv_reservedSMEM_tcgen05_partition)
__nv_reservedSMEM_tcgen05_partition:
	.zero		32
.L_0:


//--------------------- .nv.global                --------------------------
	.section	.nv.global,"aw",@nobits
.nv.global:
	.type		_ZN40_INTERNAL_5721a427_4_k_cu_e6022955_320574cute1_E,@object
	.size		_ZN40_INTERNAL_5721a427_4_k_cu_e6022955_320574cute1_E,(_ZN40_INTERNAL_5721a427_4_k_cu_e6022955_320574cuda3std3__45__cpo6cbeginE - _ZN40_INTERNAL_5721a427_4_k_cu_e6022955_320574cute1_E)
_ZN40_INTERNAL_5721a427_4_k_cu_e6022955_320574cute1_E:
	.zero		1
	.type		_ZN40_INTERNAL_5721a427_4_k_cu_e6022955_320574cuda3std3__45__cpo6cbeginE,@object
	.size		_ZN40_INTERNAL_5721a427_4_k_cu_e6022955_320574cuda3std3__45__cpo6cbeginE,(_ZN40_INTERNAL_5721a427_4_k_cu_e6022955_320574cuda3std3__48in_placeE - _ZN40_INTERNAL_5721a427_4_k_cu_e6022955_320574cuda3std3__45__cpo6cbeginE)
_ZN40_INTERNAL_5721a427_4_k_cu_e6022955_320574cuda3std3__45__cpo6cbeginE:
	.zero		1
	.type		_ZN40_INTERNAL_5721a427_4_k_cu_e6022955_320574cuda3std3__48in_placeE,@object
	.size		_ZN40_INTERNAL_5721a427_4_k_cu_e6022955_320574cuda3std3__48in_placeE,(_ZN40_INTERNAL_5721a427_4_k_cu_e6022955_320574cuda3std6ranges3__45__cpo9iter_moveE - _ZN40_INTERNAL_5721a427_4_k_cu_e6022955_320574cuda3std3__48in_placeE)
_ZN40_INTERNAL_5721a427_4_k_cu_e6022955_320574cuda3std3__48in_placeE:
	.zero		1
	.type		_ZN40_INTERNAL_5721a427_4_k_cu_e6022955_320574cuda3std6ranges3__45__cpo9iter_moveE,@object
	.size		_ZN40_INTERNAL_5721a427_4_k_cu_e6022955_320574cuda3std6ranges3__45__cpo9iter_moveE,(_ZN40_INTERNAL_5721a427_4_k_cu_e6022955_320574cuda3std3__45__cpo5beginE - _ZN40_INTERNAL_5721a427_4_k_cu_e6022955_320574cuda3std6ranges3__45__cpo9iter_moveE)
_ZN40_INTERNAL_5721a427_4_k_cu_e6022955_320574cuda3std6ranges3__45__cpo9iter_moveE:
	.zero		1
	.type		_ZN40_INTERNAL_5721a427_4_k_cu_e6022955_320574cuda3std3__45__cpo5beginE,@object
	.size		_ZN40_INTERNAL_5721a427_4_k_cu_e6022955_320574cuda3std3__45__cpo5beginE,(_ZN40_INTERNAL_5721a427_4_k_cu_e6022955_320574cuda3std3__442_GLOBAL__N__5721a427_4_k_cu_e6022955_320576ignoreE - _ZN40_INTERNAL_5721a427_4_k_cu_e6022955_320574cuda3std3__45__cpo5beginE)
_ZN40_INTERNAL_5721a427_4_k_cu_e6022955_320574cuda3std3__45__cpo5beginE:
	.zero		1
	.type		_ZN40_INTERNAL_5721a427_4_k_cu_e6022955_320574cuda3std3__442_GLOBAL__N__5721a427_4_k_cu_e6022955_320576ignoreE,@object
	.size		_ZN40_INTERNAL_5721a427_4_k_cu_e6022955_320574cuda3std3__442_GLOBAL__N__5721a427_4_k_cu_e6022955_320576ignoreE,(_ZN40_INTERNAL_5721a427_4_k_cu_e6022955_320574cute7productE - _ZN40_INTERNAL_5721a427_4_k_cu_e6022955_320574cuda3std3__442_GLOBAL__N__5721a427_4_k_cu_e6022955_320576ignoreE)
_ZN40_INTERNAL_5721a427_4_k_cu_e6022955_320574cuda3std3__442_GLOBAL__N__5721a427_4_k_cu_e6022955_320576ignoreE:
	.zero		1
	.type		_ZN40_INTERNAL_5721a427_4_k_cu_e6022955_320574cute7productE,@object
	.size		_ZN40_INTERNAL_5721a427_4_k_cu_e6022955_320574cute7productE,(_ZN40_INTERNAL_5721a427_4_k_cu_e6022955_320574cuda3std3__45__cpo3endE - _ZN40_INTERNAL_5721a427_4_k_cu_e6022955_320574cute7productE)
_ZN40_INTERNAL_5721a427_4_k_cu_e6022955_320574cute7productE:
	.zero		1
	.type		_ZN40_INTERNAL_5721a427_4_k_cu_e6022955_320574cuda3std3__45__cpo3endE,@object
	.size		_ZN40_INTERNAL_5721a427_4_k_cu_e6022955_320574cuda3std3__45__cpo3endE,(_ZN40_INTERNAL_5721a427_4_k_cu_e6022955_320574cuda3std3__419piecewise_constructE - _ZN40_INTERNAL_5721a427_4_k_cu_e6022955_320574cuda3std3__45__cpo3endE)
_ZN40_INTERNAL_5721a427_4_k_cu_e6022955_320574cuda3std3__45__cpo3endE:
	.zero		1
	.type		_ZN40_INTERNAL_5721a427_4_k_cu_e6022955_320574cuda3std3__419piecewise_constructE,@object
	.size		_ZN40_INTERNAL_5721a427_4_k_cu_e6022955_320574cuda3std3__419piecewise_constructE,(_ZN40_INTERNAL_5721a427_4_k_cu_e6022955_320574cuda3std3__45__cpo4cendE - _ZN40_INTERNAL_5721a427_4_k_cu_e6022955_320574cuda3std3__419piecewise_constructE)
_ZN40_INTERNAL_5721a427_4_k_cu_e6022955_320574cuda3std3__419piecewise_constructE:
	.zero		1
	.type		_ZN40_INTERNAL_5721a427_4_k_cu_e6022955_320574cuda3std3__45__cpo4cendE,@object
	.size		_ZN40_INTERNAL_5721a427_4_k_cu_e6022955_320574cuda3std3__45__cpo4cendE,(_ZN40_INTERNAL_5721a427_4_k_cu_e6022955_320574cuda3std6ranges3__45__cpo4swapE - _ZN40_INTERNAL_5721a427_4_k_cu_e6022955_320574cuda3std3__45__cpo4cendE)
_ZN40_INTERNAL_5721a427_4_k_cu_e6022955_320574cuda3std3__45__cpo4cendE:
	.zero		1
	.type		_ZN40_INTERNAL_5721a427_4_k_cu_e6022955_320574cuda3std6ranges3__45__cpo4swapE,@object
	.size		_ZN40_INTERNAL_5721a427_4_k_cu_e6022955_320574cuda3std6ranges3__45__cpo4swapE,(.L_11 - _ZN40_INTERNAL_5721a427_4_k_cu_e6022955_320574cuda3std6ranges3__45__cpo4swapE)
_ZN40_INTERNAL_5721a427_4_k_cu_e6022955_320574cuda3std6ranges3__45__cpo4swapE:
	.zero		1
.L_11:


//--------------------- .nv.constant0._ZN7cutlass13device_kernelINS_4gemm6kernel13GemmUniversalIN4cute5tupleIJiiiiEEENS1_10collective13CollectiveMmaINS1_35MainloopSm100TmaUmmaWarpSpecializedILi5ELi2ELi4ENS5_IJNS4_1CILi4EEENSA_ILi2EEENSA_ILi1EEEEEEEENS5_IJNSA_ILi64EEENSA_ILi256EEENSA_ILi128EEEEEENS_12float_e4m3_tENS5_IJlSD_lEEESK_SL_NS4_8TiledMMAINS4_8MMA_AtomIJNS4_10MMA_TraitsINS4_19SM100_MMA_F8F6F4_SSEJSK_SK_fSG_SH_NS4_17integral_constantINS4_4UMMA5MajorELSS_0EEEST_NSQ_INSR_7ScaleInELSU_0EEESV_EEEEEENS4_6LayoutINS5_IJSD_SD_SD_EEENS5_IJNSA_ILi0EEES10_S10_EEEEENS5_IJNS4_10UnderscoreES13_S13_EEEEENS4_23SM90_TMA_LOAD_MULTICASTENS4_14ComposedLayoutINS4_7SwizzleILi3ELi4ELi3EEENS4_18smem_ptr_flag_bitsILi8EEENSY_INS5_IJNSA_ILi8EEESI_EEENS5_IJSI_SD_EEEEEEEvNS4_8identityES16_S1G_vS1H_EENS_8epilogue10collective18CollectiveEpilogueINS1J_23Sm100TmaWarpSpecializedILi4ELi2ELi32ELb0ELb0EEEJSJ_NS5_IJNSY_ISG_SD_EES1O_EEESK_SL_SK_SL_NS1J_6fusion15FusionCallbacksIS1N_NS1Q_17LinearCombinationISK_fSK_fLNS_15FloatRoundStyleE2EEESJ_S1P_JEEENS4_5SM1004TMEM4LOAD26SM100_TMEM_LOAD_16dp32b32xENS4_13SM90_TMA_LOADENS17_INS18_ILi2ELi4ELi3EEES1B_NSY_INS5_IJS1C_SG_EEENS5_IJSG_SD_EEEEEEENS4_39AutoVectorizingCopyWithAssumedAlignmentILi128EEENS4_14SM90_TMA_STOREES25_S27_S27_EEEvvEEEEvNT_6ParamsE --------------------------
	.section	.nv.constant0._ZN7cutlass13device_kernelINS_4gemm6kernel13GemmUniversalIN4cute5tupleIJiiiiEEENS1_10collective13CollectiveMmaINS1_35MainloopSm100TmaUmmaWarpSpecializedILi5ELi2ELi4ENS5_IJNS4_1CILi4EEENSA_ILi2EEENSA_ILi1EEEEEEEENS5_IJNSA_ILi64EEENSA_ILi256EEENSA_ILi128EEEEEENS_12float_e4m3_tENS5_IJlSD_lEEESK_SL_NS4_8TiledMMAINS4_8MMA_AtomIJNS4_10MMA_TraitsINS4_19SM100_MMA_F8F6F4_SSEJSK_SK_fSG_SH_NS4_17integral_constantINS4_4UMMA5MajorELSS_0EEEST_NSQ_INSR_7ScaleInELSU_0EEESV_EEEEEENS4_6LayoutINS5_IJSD_SD_SD_EEENS5_IJNSA_ILi0EEES10_S10_EEEEENS5_IJNS4_10UnderscoreES13_S13_EEEEENS4_23SM90_TMA_LOAD_MULTICASTENS4_14ComposedLayoutINS4_7SwizzleILi3ELi4ELi3EEENS4_18smem_ptr_flag_bitsILi8EEENSY_INS5_IJNSA_ILi8EEESI_EEENS5_IJSI_SD_EEEEEEEvNS4_8identityES16_S1G_vS1H_EENS_8epilogue10collective18CollectiveEpilogueINS1J_23Sm100TmaWarpSpecializedILi4ELi2ELi32ELb0ELb0EEEJSJ_NS5_IJNSY_ISG_SD_EES1O_EEESK_SL_SK_SL_NS1J_6fusion15FusionCallbacksIS1N_NS1Q_17LinearCombinationISK_fSK_fLNS_15FloatRoundStyleE2EEESJ_S1P_JEEENS4_5SM1004TMEM4LOAD26SM100_TMEM_LOAD_16dp32b32xENS4_13SM90_TMA_LOADENS17_INS18_ILi2ELi4ELi3EEES1B_NSY_INS5_IJS1C_SG_EEENS5_IJSG_SD_EEEEEEENS4_39AutoVectorizingCopyWithAssumedAlignmentILi128EEENS4_14SM90_TMA_STOREES25_S27_S27_EEEvvEEEEvNT_6ParamsE,"a",@progbits
	.sectionflags	@""
	.align	4
.nv.constant0._ZN7cutlass13device_kernelINS_4gemm6kernel13GemmUniversalIN4cute5tupleIJiiiiEEENS1_10collective13CollectiveMmaINS1_35MainloopSm100TmaUmmaWarpSpecializedILi5ELi2ELi4ENS5_IJNS4_1CILi4EEENSA_ILi2EEENSA_ILi1EEEEEEEENS5_IJNSA_ILi64EEENSA_ILi256EEENSA_ILi128EEEEEENS_12float_e4m3_tENS5_IJlSD_lEEESK_SL_NS4_8TiledMMAINS4_8MMA_AtomIJNS4_10MMA_TraitsINS4_19SM100_MMA_F8F6F4_SSEJSK_SK_fSG_SH_NS4_17integral_constantINS4_4UMMA5MajorELSS_0EEEST_NSQ_INSR_7ScaleInELSU_0EEESV_EEEEEENS4_6LayoutINS5_IJSD_SD_SD_EEENS5_IJNSA_ILi0EEES10_S10_EEEEENS5_IJNS4_10UnderscoreES13_S13_EEEEENS4_23SM90_TMA_LOAD_MULTICASTENS4_14ComposedLayoutINS4_7SwizzleILi3ELi4ELi3EEENS4_18smem_ptr_flag_bitsILi8EEENSY_INS5_IJNSA_ILi8EEESI_EEENS5_IJSI_SD_EEEEEEEvNS4_8identityES16_S1G_vS1H_EENS_8epilogue10collective18CollectiveEpilogueINS1J_23Sm100TmaWarpSpecializedILi4ELi2ELi32ELb0ELb0EEEJSJ_NS5_IJNSY_ISG_SD_EES1O_EEESK_SL_SK_SL_NS1J_6fusion15FusionCallbacksIS1N_NS1Q_17LinearCombinationISK_fSK_fLNS_15FloatRoundStyleE2EEESJ_S1P_JEEENS4_5SM1004TMEM4LOAD26SM100_TMEM_LOAD_16dp32b32xENS4_13SM90_TMA_LOADENS17_INS18_ILi2ELi4ELi3EEES1B_NSY_INS5_IJS1C_SG_EEENS5_IJSG_SD_EEEEEEENS4_39AutoVectorizingCopyWithAssumedAlignmentILi128EEENS4_14SM90_TMA_STOREES25_S27_S27_EEEvvEEEEvNT_6ParamsE:
	.zero		2944


//--------------------- SYMBOLS --------------------------

	.type		.nv.reservedSmem.offset0,@object
	.size		.nv.reservedSmem.offset0,0x4
	.type		.nv.reservedSmem.cap,@object
	.size		.nv.reservedSmem.cap,0x4
	.type		__assertfail,@function
